//
// Generated by NVIDIA NVVM Compiler
//
// Compiler Build ID: CL-36424714
// Cuda compilation tools, release 13.0, V13.0.88
// Based on NVVM 20.0.0
//

.version 9.0
.target sm_100
.address_size 64

	// .globl	_Z12renderKernelPhf
.global .align 4 .b8 __cudart_i2opi_f[24] = {65, 144, 67, 60, 153, 149, 98, 219, 192, 221, 52, 245, 209, 87, 39, 252, 41, 21, 68, 78, 110, 131, 249, 162};

.visible .entry _Z12renderKernelPhf(
	.param .u64 .ptr .align 1 _Z12renderKernelPhf_param_0,
	.param .f32 _Z12renderKernelPhf_param_1
)
{
	.local .align 4 .b8 	__local_depot0[28];
	.reg .b64 	%SP;
	.reg .b64 	%SPL;
	.reg .pred 	%p<197>;
	.reg .b16 	%rs<2>;
	.reg .b32 	%r<832>;
	.reg .b32 	%f<858>;
	.reg .b64 	%rd<358>;
	.reg .b64 	%fd<41>;

	mov.u64 	%SPL, __local_depot0;
	ld.param.f32 	%f156, [_Z12renderKernelPhf_param_1];
	add.u64 	%rd1, %SPL, 0;
	add.u64 	%rd2, %SPL, 0;
	add.u64 	%rd3, %SPL, 0;
	add.u64 	%rd4, %SPL, 0;
	add.u64 	%rd5, %SPL, 0;
	add.u64 	%rd6, %SPL, 0;
	add.u64 	%rd7, %SPL, 0;
	add.u64 	%rd8, %SPL, 0;
	mov.u32 	%r276, %ctaid.x;
	mov.u32 	%r277, %ntid.x;
	mov.u32 	%r278, %tid.x;
	mad.lo.s32 	%r1, %r276, %r277, %r278;
	mov.u32 	%r279, %ctaid.y;
	mov.u32 	%r280, %ntid.y;
	mov.u32 	%r281, %tid.y;
	mad.lo.s32 	%r282, %r279, %r280, %r281;
	setp.gt.s32 	%p1, %r1, 639;
	setp.gt.u32 	%p2, %r282, 479;
	or.pred  	%p3, %p1, %p2;
	@%p3 bra 	$L__BB0_188;
	cvt.rn.f32.s32 	%f158, %r1;
	add.f32 	%f159, %f158, %f158;
	div.rn.f32 	%f160, %f159, 0f44200000;
	add.f32 	%f161, %f160, 0fBF800000;
	mul.f32 	%f1, %f161, 0f3FAAAAAB;
	shl.b32 	%r283, %r282, 1;
	sub.s32 	%r284, 958, %r283;
	cvt.rn.f32.u32 	%f162, %r284;
	div.rn.f32 	%f163, %f162, 0f43F00000;
	add.f32 	%f2, %f163, 0fBF800000;
	mul.f32 	%f164, %f2, %f2;
	fma.rn.f32 	%f165, %f1, %f1, %f164;
	add.f32 	%f166, %f165, 0f3F800000;
	sqrt.rn.f32 	%f3, %f166;
	setp.leu.f32 	%p4, %f3, 0f00000000;
	mov.f32 	%f830, 0f00000000;
	mov.f32 	%f831, %f830;
	mov.f32 	%f832, %f830;
	@%p4 bra 	$L__BB0_3;
	rcp.rn.f32 	%f830, %f3;
	mul.f32 	%f832, %f1, %f830;
	mul.f32 	%f831, %f2, %f830;
$L__BB0_3:
	mul.f32 	%f10, %f156, 0f3E6B851F;
	mul.f32 	%f167, %f10, 0f3F22F983;
	cvt.rni.s32.f32 	%r758, %f167;
	cvt.rn.f32.s32 	%f168, %r758;
	fma.rn.f32 	%f169, %f168, 0fBFC90FDA, %f10;
	fma.rn.f32 	%f170, %f168, 0fB3A22168, %f169;
	fma.rn.f32 	%f834, %f168, 0fA7C234C5, %f170;
	abs.f32 	%f12, %f10;
	setp.ltu.f32 	%p5, %f12, 0f47CE4780;
	mov.u32 	%r754, %r758;
	mov.f32 	%f833, %f834;
	@%p5 bra 	$L__BB0_11;
	setp.neu.f32 	%p6, %f12, 0f7F800000;
	@%p6 bra 	$L__BB0_6;
	mov.f32 	%f173, 0f00000000;
	mul.rn.f32 	%f833, %f10, %f173;
	mov.b32 	%r754, 0;
	bra.uni 	$L__BB0_11;
$L__BB0_6:
	mov.b32 	%r4, %f10;
	shl.b32 	%r286, %r4, 8;
	or.b32  	%r5, %r286, -2147483648;
	mov.b64 	%rd316, 0;
	mov.b32 	%r751, 0;
	mov.u64 	%rd314, __cudart_i2opi_f;
	mov.u64 	%rd315, %rd1;
$L__BB0_7:
	.pragma "nounroll";
	ld.global.nc.u32 	%r287, [%rd314];
	mad.wide.u32 	%rd128, %r287, %r5, %rd316;
	shr.u64 	%rd316, %rd128, 32;
	st.local.u32 	[%rd315], %rd128;
	add.s32 	%r751, %r751, 1;
	add.s64 	%rd315, %rd315, 4;
	add.s64 	%rd314, %rd314, 4;
	setp.ne.s32 	%p7, %r751, 6;
	@%p7 bra 	$L__BB0_7;
	shr.u32 	%r288, %r4, 23;
	st.local.u32 	[%rd1+24], %rd316;
	and.b32  	%r8, %r288, 31;
	and.b32  	%r289, %r288, 224;
	add.s32 	%r290, %r289, -128;
	shr.u32 	%r291, %r290, 5;
	mul.wide.u32 	%rd129, %r291, 4;
	sub.s64 	%rd15, %rd1, %rd129;
	ld.local.u32 	%r752, [%rd15+24];
	ld.local.u32 	%r753, [%rd15+20];
	setp.eq.s32 	%p8, %r8, 0;
	@%p8 bra 	$L__BB0_10;
	shf.l.wrap.b32 	%r752, %r753, %r752, %r8;
	ld.local.u32 	%r292, [%rd15+16];
	shf.l.wrap.b32 	%r753, %r292, %r753, %r8;
$L__BB0_10:
	shr.u32 	%r293, %r752, 30;
	shf.l.wrap.b32 	%r294, %r753, %r752, 2;
	shl.b32 	%r295, %r753, 2;
	shr.u32 	%r296, %r294, 31;
	add.s32 	%r297, %r296, %r293;
	neg.s32 	%r298, %r297;
	setp.lt.s32 	%p9, %r4, 0;
	selp.b32 	%r754, %r298, %r297, %p9;
	xor.b32  	%r299, %r294, %r4;
	shr.s32 	%r300, %r294, 31;
	xor.b32  	%r301, %r300, %r294;
	xor.b32  	%r302, %r300, %r295;
	cvt.u64.u32 	%rd130, %r301;
	shl.b64 	%rd131, %rd130, 32;
	cvt.u64.u32 	%rd132, %r302;
	or.b64  	%rd133, %rd131, %rd132;
	cvt.rn.f64.s64 	%fd1, %rd133;
	mul.f64 	%fd2, %fd1, 0d3BF921FB54442D19;
	cvt.rn.f32.f64 	%f171, %fd2;
	neg.f32 	%f172, %f171;
	setp.lt.s32 	%p10, %r299, 0;
	selp.f32 	%f833, %f172, %f171, %p10;
$L__BB0_11:
	setp.ltu.f32 	%p11, %f12, 0f47CE4780;
	add.s32 	%r304, %r754, 1;
	mul.rn.f32 	%f174, %f833, %f833;
	and.b32  	%r305, %r754, 1;
	setp.eq.b32 	%p12, %r305, 1;
	selp.f32 	%f175, %f833, 0f3F800000, %p12;
	fma.rn.f32 	%f176, %f174, %f175, 0f00000000;
	fma.rn.f32 	%f177, %f174, 0f37CBAC00, 0fBAB607ED;
	selp.f32 	%f178, 0fB94D4153, %f177, %p12;
	selp.f32 	%f179, 0f3C0885E4, 0f3D2AAABB, %p12;
	fma.rn.f32 	%f180, %f178, %f174, %f179;
	selp.f32 	%f181, 0fBE2AAAA8, 0fBEFFFFFF, %p12;
	fma.rn.f32 	%f182, %f180, %f174, %f181;
	fma.rn.f32 	%f183, %f182, %f176, %f175;
	and.b32  	%r306, %r304, 2;
	setp.eq.s32 	%p13, %r306, 0;
	mov.f32 	%f184, 0f00000000;
	sub.f32 	%f185, %f184, %f183;
	selp.f32 	%f16, %f183, %f185, %p13;
	@%p11 bra 	$L__BB0_19;
	setp.neu.f32 	%p14, %f12, 0f7F800000;
	@%p14 bra 	$L__BB0_14;
	mov.f32 	%f188, 0f00000000;
	mul.rn.f32 	%f834, %f10, %f188;
	mov.b32 	%r758, 0;
	bra.uni 	$L__BB0_19;
$L__BB0_14:
	mov.b32 	%r17, %f10;
	shl.b32 	%r308, %r17, 8;
	or.b32  	%r18, %r308, -2147483648;
	mov.b64 	%rd319, 0;
	mov.b32 	%r755, 0;
	mov.u64 	%rd317, __cudart_i2opi_f;
	mov.u64 	%rd318, %rd1;
$L__BB0_15:
	.pragma "nounroll";
	ld.global.nc.u32 	%r309, [%rd317];
	mad.wide.u32 	%rd136, %r309, %r18, %rd319;
	shr.u64 	%rd319, %rd136, 32;
	st.local.u32 	[%rd318], %rd136;
	add.s32 	%r755, %r755, 1;
	add.s64 	%rd318, %rd318, 4;
	add.s64 	%rd317, %rd317, 4;
	setp.ne.s32 	%p15, %r755, 6;
	@%p15 bra 	$L__BB0_15;
	shr.u32 	%r310, %r17, 23;
	st.local.u32 	[%rd1+24], %rd319;
	and.b32  	%r21, %r310, 31;
	and.b32  	%r311, %r310, 224;
	add.s32 	%r312, %r311, -128;
	shr.u32 	%r313, %r312, 5;
	mul.wide.u32 	%rd137, %r313, 4;
	sub.s64 	%rd22, %rd1, %rd137;
	ld.local.u32 	%r756, [%rd22+24];
	ld.local.u32 	%r757, [%rd22+20];
	setp.eq.s32 	%p16, %r21, 0;
	@%p16 bra 	$L__BB0_18;
	shf.l.wrap.b32 	%r756, %r757, %r756, %r21;
	ld.local.u32 	%r314, [%rd22+16];
	shf.l.wrap.b32 	%r757, %r314, %r757, %r21;
$L__BB0_18:
	shr.u32 	%r315, %r756, 30;
	shf.l.wrap.b32 	%r316, %r757, %r756, 2;
	shl.b32 	%r317, %r757, 2;
	shr.u32 	%r318, %r316, 31;
	add.s32 	%r319, %r318, %r315;
	neg.s32 	%r320, %r319;
	setp.lt.s32 	%p17, %r17, 0;
	selp.b32 	%r758, %r320, %r319, %p17;
	xor.b32  	%r321, %r316, %r17;
	shr.s32 	%r322, %r316, 31;
	xor.b32  	%r323, %r322, %r316;
	xor.b32  	%r324, %r322, %r317;
	cvt.u64.u32 	%rd138, %r323;
	shl.b64 	%rd139, %rd138, 32;
	cvt.u64.u32 	%rd140, %r324;
	or.b64  	%rd141, %rd139, %rd140;
	cvt.rn.f64.s64 	%fd3, %rd141;
	mul.f64 	%fd4, %fd3, 0d3BF921FB54442D19;
	cvt.rn.f32.f64 	%f186, %fd4;
	neg.f32 	%f187, %f186;
	setp.lt.s32 	%p18, %r321, 0;
	selp.f32 	%f834, %f187, %f186, %p18;
$L__BB0_19:
	mul.rn.f32 	%f189, %f834, %f834;
	and.b32  	%r326, %r758, 1;
	setp.eq.b32 	%p19, %r326, 1;
	selp.f32 	%f190, 0f3F800000, %f834, %p19;
	fma.rn.f32 	%f191, %f189, %f190, 0f00000000;
	fma.rn.f32 	%f192, %f189, 0f37CBAC00, 0fBAB607ED;
	selp.f32 	%f193, %f192, 0fB94D4153, %p19;
	selp.f32 	%f194, 0f3D2AAABB, 0f3C0885E4, %p19;
	fma.rn.f32 	%f195, %f193, %f189, %f194;
	selp.f32 	%f196, 0fBEFFFFFF, 0fBE2AAAA8, %p19;
	fma.rn.f32 	%f197, %f195, %f189, %f196;
	fma.rn.f32 	%f198, %f197, %f191, %f190;
	and.b32  	%r327, %r758, 2;
	setp.eq.s32 	%p20, %r327, 0;
	mov.f32 	%f199, 0f00000000;
	sub.f32 	%f200, %f199, %f198;
	selp.f32 	%f201, %f198, %f200, %p20;
	mul.f32 	%f202, %f832, %f16;
	mul.f32 	%f203, %f830, %f201;
	sub.f32 	%f20, %f202, %f203;
	mul.f32 	%f204, %f832, %f201;
	fma.rn.f32 	%f21, %f830, %f16, %f204;
	mul.f32 	%f22, %f156, 0f3E4CCCCD;
	mul.f32 	%f205, %f22, 0f3F22F983;
	cvt.rni.s32.f32 	%r766, %f205;
	cvt.rn.f32.s32 	%f206, %r766;
	fma.rn.f32 	%f207, %f206, 0fBFC90FDA, %f22;
	fma.rn.f32 	%f208, %f206, 0fB3A22168, %f207;
	fma.rn.f32 	%f836, %f206, 0fA7C234C5, %f208;
	abs.f32 	%f24, %f22;
	setp.ltu.f32 	%p21, %f24, 0f47CE4780;
	mov.u32 	%r762, %r766;
	mov.f32 	%f835, %f836;
	@%p21 bra 	$L__BB0_27;
	setp.neu.f32 	%p22, %f24, 0f7F800000;
	@%p22 bra 	$L__BB0_22;
	mov.f32 	%f211, 0f00000000;
	mul.rn.f32 	%f835, %f22, %f211;
	mov.b32 	%r762, 0;
	bra.uni 	$L__BB0_27;
$L__BB0_22:
	mov.b32 	%r31, %f22;
	shl.b32 	%r329, %r31, 8;
	or.b32  	%r32, %r329, -2147483648;
	mov.b64 	%rd322, 0;
	mov.b32 	%r759, 0;
	mov.u64 	%rd320, __cudart_i2opi_f;
	mov.u64 	%rd321, %rd1;
$L__BB0_23:
	.pragma "nounroll";
	ld.global.nc.u32 	%r330, [%rd320];
	mad.wide.u32 	%rd144, %r330, %r32, %rd322;
	shr.u64 	%rd322, %rd144, 32;
	st.local.u32 	[%rd321], %rd144;
	add.s32 	%r759, %r759, 1;
	add.s64 	%rd321, %rd321, 4;
	add.s64 	%rd320, %rd320, 4;
	setp.ne.s32 	%p23, %r759, 6;
	@%p23 bra 	$L__BB0_23;
	shr.u32 	%r331, %r31, 23;
	st.local.u32 	[%rd1+24], %rd322;
	and.b32  	%r35, %r331, 31;
	and.b32  	%r332, %r331, 224;
	add.s32 	%r333, %r332, -128;
	shr.u32 	%r334, %r333, 5;
	mul.wide.u32 	%rd145, %r334, 4;
	sub.s64 	%rd29, %rd1, %rd145;
	ld.local.u32 	%r760, [%rd29+24];
	ld.local.u32 	%r761, [%rd29+20];
	setp.eq.s32 	%p24, %r35, 0;
	@%p24 bra 	$L__BB0_26;
	shf.l.wrap.b32 	%r760, %r761, %r760, %r35;
	ld.local.u32 	%r335, [%rd29+16];
	shf.l.wrap.b32 	%r761, %r335, %r761, %r35;
$L__BB0_26:
	shr.u32 	%r336, %r760, 30;
	shf.l.wrap.b32 	%r337, %r761, %r760, 2;
	shl.b32 	%r338, %r761, 2;
	shr.u32 	%r339, %r337, 31;
	add.s32 	%r340, %r339, %r336;
	neg.s32 	%r341, %r340;
	setp.lt.s32 	%p25, %r31, 0;
	selp.b32 	%r762, %r341, %r340, %p25;
	xor.b32  	%r342, %r337, %r31;
	shr.s32 	%r343, %r337, 31;
	xor.b32  	%r344, %r343, %r337;
	xor.b32  	%r345, %r343, %r338;
	cvt.u64.u32 	%rd146, %r344;
	shl.b64 	%rd147, %rd146, 32;
	cvt.u64.u32 	%rd148, %r345;
	or.b64  	%rd149, %rd147, %rd148;
	cvt.rn.f64.s64 	%fd5, %rd149;
	mul.f64 	%fd6, %fd5, 0d3BF921FB54442D19;
	cvt.rn.f32.f64 	%f209, %fd6;
	neg.f32 	%f210, %f209;
	setp.lt.s32 	%p26, %r342, 0;
	selp.f32 	%f835, %f210, %f209, %p26;
$L__BB0_27:
	setp.ltu.f32 	%p27, %f24, 0f47CE4780;
	add.s32 	%r347, %r762, 1;
	mul.rn.f32 	%f212, %f835, %f835;
	and.b32  	%r348, %r762, 1;
	setp.eq.b32 	%p28, %r348, 1;
	selp.f32 	%f213, %f835, 0f3F800000, %p28;
	fma.rn.f32 	%f214, %f212, %f213, 0f00000000;
	fma.rn.f32 	%f215, %f212, 0f37CBAC00, 0fBAB607ED;
	selp.f32 	%f216, 0fB94D4153, %f215, %p28;
	selp.f32 	%f217, 0f3C0885E4, 0f3D2AAABB, %p28;
	fma.rn.f32 	%f218, %f216, %f212, %f217;
	selp.f32 	%f219, 0fBE2AAAA8, 0fBEFFFFFF, %p28;
	fma.rn.f32 	%f220, %f218, %f212, %f219;
	fma.rn.f32 	%f221, %f220, %f214, %f213;
	and.b32  	%r349, %r347, 2;
	setp.eq.s32 	%p29, %r349, 0;
	mov.f32 	%f222, 0f00000000;
	sub.f32 	%f223, %f222, %f221;
	selp.f32 	%f28, %f221, %f223, %p29;
	@%p27 bra 	$L__BB0_35;
	setp.neu.f32 	%p30, %f24, 0f7F800000;
	@%p30 bra 	$L__BB0_30;
	mov.f32 	%f226, 0f00000000;
	mul.rn.f32 	%f836, %f22, %f226;
	mov.b32 	%r766, 0;
	bra.uni 	$L__BB0_35;
$L__BB0_30:
	mov.b32 	%r44, %f22;
	shl.b32 	%r351, %r44, 8;
	or.b32  	%r45, %r351, -2147483648;
	mov.b64 	%rd323, 0;
	mov.b32 	%r763, 0;
	mov.u64 	%rd152, __cudart_i2opi_f;
$L__BB0_31:
	.pragma "nounroll";
	mul.wide.u32 	%rd151, %r763, 4;
	add.s64 	%rd153, %rd152, %rd151;
	ld.global.nc.u32 	%r352, [%rd153];
	mad.wide.u32 	%rd154, %r352, %r45, %rd323;
	shr.u64 	%rd323, %rd154, 32;
	add.s64 	%rd155, %rd1, %rd151;
	st.local.u32 	[%rd155], %rd154;
	add.s32 	%r763, %r763, 1;
	setp.ne.s32 	%p31, %r763, 6;
	@%p31 bra 	$L__BB0_31;
	shr.u32 	%r353, %r44, 23;
	st.local.u32 	[%rd1+24], %rd323;
	and.b32  	%r48, %r353, 31;
	and.b32  	%r354, %r353, 224;
	add.s32 	%r355, %r354, -128;
	shr.u32 	%r356, %r355, 5;
	mul.wide.u32 	%rd156, %r356, 4;
	sub.s64 	%rd32, %rd1, %rd156;
	ld.local.u32 	%r764, [%rd32+24];
	ld.local.u32 	%r765, [%rd32+20];
	setp.eq.s32 	%p32, %r48, 0;
	@%p32 bra 	$L__BB0_34;
	shf.l.wrap.b32 	%r764, %r765, %r764, %r48;
	ld.local.u32 	%r357, [%rd32+16];
	shf.l.wrap.b32 	%r765, %r357, %r765, %r48;
$L__BB0_34:
	shr.u32 	%r358, %r764, 30;
	shf.l.wrap.b32 	%r359, %r765, %r764, 2;
	shl.b32 	%r360, %r765, 2;
	shr.u32 	%r361, %r359, 31;
	add.s32 	%r362, %r361, %r358;
	neg.s32 	%r363, %r362;
	setp.lt.s32 	%p33, %r44, 0;
	selp.b32 	%r766, %r363, %r362, %p33;
	xor.b32  	%r364, %r359, %r44;
	shr.s32 	%r365, %r359, 31;
	xor.b32  	%r366, %r365, %r359;
	xor.b32  	%r367, %r365, %r360;
	cvt.u64.u32 	%rd157, %r366;
	shl.b64 	%rd158, %rd157, 32;
	cvt.u64.u32 	%rd159, %r367;
	or.b64  	%rd160, %rd158, %rd159;
	cvt.rn.f64.s64 	%fd7, %rd160;
	mul.f64 	%fd8, %fd7, 0d3BF921FB54442D19;
	cvt.rn.f32.f64 	%f224, %fd8;
	neg.f32 	%f225, %f224;
	setp.lt.s32 	%p34, %r364, 0;
	selp.f32 	%f836, %f225, %f224, %p34;
$L__BB0_35:
	mul.rn.f32 	%f228, %f836, %f836;
	and.b32  	%r370, %r766, 1;
	setp.eq.b32 	%p35, %r370, 1;
	selp.f32 	%f229, 0f3F800000, %f836, %p35;
	fma.rn.f32 	%f230, %f228, %f229, 0f00000000;
	fma.rn.f32 	%f231, %f228, 0f37CBAC00, 0fBAB607ED;
	selp.f32 	%f232, %f231, 0fB94D4153, %p35;
	selp.f32 	%f233, 0f3D2AAABB, 0f3C0885E4, %p35;
	fma.rn.f32 	%f234, %f232, %f228, %f233;
	selp.f32 	%f235, 0fBEFFFFFF, 0fBE2AAAA8, %p35;
	fma.rn.f32 	%f236, %f234, %f228, %f235;
	fma.rn.f32 	%f237, %f236, %f230, %f229;
	and.b32  	%r371, %r766, 2;
	setp.eq.s32 	%p36, %r371, 0;
	mov.f32 	%f846, 0f00000000;
	sub.f32 	%f238, %f846, %f237;
	selp.f32 	%f239, %f237, %f238, %p36;
	mul.f32 	%f240, %f831, %f28;
	mul.f32 	%f241, %f20, %f239;
	sub.f32 	%f32, %f240, %f241;
	mul.f32 	%f242, %f831, %f239;
	fma.rn.f32 	%f33, %f20, %f28, %f242;
	mov.b32 	%r767, 0;
	mov.u64 	%rd237, __cudart_i2opi_f;
$L__BB0_36:
	fma.rn.f32 	%f35, %f21, %f846, 0f00000000;
	fma.rn.f32 	%f36, %f33, %f846, 0f00000000;
	fma.rn.f32 	%f37, %f32, %f846, %f156;
	mul.f32 	%f38, %f35, 0f3FF33333;
	mul.f32 	%f243, %f38, 0f3F22F983;
	cvt.rni.s32.f32 	%r771, %f243;
	cvt.rn.f32.s32 	%f244, %r771;
	fma.rn.f32 	%f245, %f244, 0fBFC90FDA, %f38;
	fma.rn.f32 	%f246, %f244, 0fB3A22168, %f245;
	fma.rn.f32 	%f838, %f244, 0fA7C234C5, %f246;
	abs.f32 	%f40, %f38;
	setp.ltu.f32 	%p37, %f40, 0f47CE4780;
	@%p37 bra 	$L__BB0_44;
	setp.neu.f32 	%p38, %f40, 0f7F800000;
	@%p38 bra 	$L__BB0_39;
	mov.f32 	%f249, 0f00000000;
	mul.rn.f32 	%f838, %f38, %f249;
	mov.b32 	%r771, 0;
	bra.uni 	$L__BB0_44;
$L__BB0_39:
	mov.b32 	%r59, %f38;
	shl.b32 	%r373, %r59, 8;
	or.b32  	%r60, %r373, -2147483648;
	mov.b64 	%rd326, 0;
	mov.b32 	%r768, 0;
	mov.u64 	%rd324, __cudart_i2opi_f;
	mov.u64 	%rd325, %rd1;
$L__BB0_40:
	.pragma "nounroll";
	ld.global.nc.u32 	%r374, [%rd324];
	mad.wide.u32 	%rd163, %r374, %r60, %rd326;
	shr.u64 	%rd326, %rd163, 32;
	st.local.u32 	[%rd325], %rd163;
	add.s32 	%r768, %r768, 1;
	add.s64 	%rd325, %rd325, 4;
	add.s64 	%rd324, %rd324, 4;
	setp.ne.s32 	%p39, %r768, 6;
	@%p39 bra 	$L__BB0_40;
	shr.u32 	%r375, %r59, 23;
	st.local.u32 	[%rd1+24], %rd326;
	and.b32  	%r63, %r375, 31;
	and.b32  	%r376, %r375, 224;
	add.s32 	%r377, %r376, -128;
	shr.u32 	%r378, %r377, 5;
	mul.wide.u32 	%rd164, %r378, 4;
	sub.s64 	%rd39, %rd1, %rd164;
	ld.local.u32 	%r769, [%rd39+24];
	ld.local.u32 	%r770, [%rd39+20];
	setp.eq.s32 	%p40, %r63, 0;
	@%p40 bra 	$L__BB0_43;
	shf.l.wrap.b32 	%r769, %r770, %r769, %r63;
	ld.local.u32 	%r379, [%rd39+16];
	shf.l.wrap.b32 	%r770, %r379, %r770, %r63;
$L__BB0_43:
	shr.u32 	%r380, %r769, 30;
	shf.l.wrap.b32 	%r381, %r770, %r769, 2;
	shl.b32 	%r382, %r770, 2;
	shr.u32 	%r383, %r381, 31;
	add.s32 	%r384, %r383, %r380;
	neg.s32 	%r385, %r384;
	setp.lt.s32 	%p41, %r59, 0;
	selp.b32 	%r771, %r385, %r384, %p41;
	xor.b32  	%r386, %r381, %r59;
	shr.s32 	%r387, %r381, 31;
	xor.b32  	%r388, %r387, %r381;
	xor.b32  	%r389, %r387, %r382;
	cvt.u64.u32 	%rd165, %r388;
	shl.b64 	%rd166, %rd165, 32;
	cvt.u64.u32 	%rd167, %r389;
	or.b64  	%rd168, %rd166, %rd167;
	cvt.rn.f64.s64 	%fd9, %rd168;
	mul.f64 	%fd10, %fd9, 0d3BF921FB54442D19;
	cvt.rn.f32.f64 	%f247, %fd10;
	neg.f32 	%f248, %f247;
	setp.lt.s32 	%p42, %r386, 0;
	selp.f32 	%f838, %f248, %f247, %p42;
$L__BB0_44:
	mul.rn.f32 	%f250, %f838, %f838;
	and.b32  	%r391, %r771, 1;
	setp.eq.b32 	%p43, %r391, 1;
	selp.f32 	%f251, 0f3F800000, %f838, %p43;
	fma.rn.f32 	%f252, %f250, %f251, 0f00000000;
	fma.rn.f32 	%f253, %f250, 0f37CBAC00, 0fBAB607ED;
	selp.f32 	%f254, %f253, 0fB94D4153, %p43;
	selp.f32 	%f255, 0f3D2AAABB, 0f3C0885E4, %p43;
	fma.rn.f32 	%f256, %f254, %f250, %f255;
	selp.f32 	%f257, 0fBEFFFFFF, 0fBE2AAAA8, %p43;
	fma.rn.f32 	%f258, %f256, %f250, %f257;
	fma.rn.f32 	%f259, %f258, %f252, %f251;
	and.b32  	%r392, %r771, 2;
	setp.eq.s32 	%p44, %r392, 0;
	mov.f32 	%f260, 0f00000000;
	sub.f32 	%f261, %f260, %f259;
	selp.f32 	%f44, %f259, %f261, %p44;
	mul.f32 	%f45, %f37, 0f3FF33333;
	mul.f32 	%f262, %f45, 0f3F22F983;
	cvt.rni.s32.f32 	%r783, %f262;
	cvt.rn.f32.s32 	%f263, %r783;
	fma.rn.f32 	%f264, %f263, 0fBFC90FDA, %f45;
	fma.rn.f32 	%f265, %f263, 0fB3A22168, %f264;
	fma.rn.f32 	%f841, %f263, 0fA7C234C5, %f265;
	abs.f32 	%f47, %f45;
	setp.ltu.f32 	%p45, %f47, 0f47CE4780;
	mov.u32 	%r775, %r783;
	mov.f32 	%f839, %f841;
	@%p45 bra 	$L__BB0_52;
	setp.neu.f32 	%p46, %f47, 0f7F800000;
	@%p46 bra 	$L__BB0_47;
	mov.f32 	%f268, 0f00000000;
	mul.rn.f32 	%f839, %f45, %f268;
	mov.b32 	%r775, 0;
	bra.uni 	$L__BB0_52;
$L__BB0_47:
	mov.b32 	%r73, %f45;
	shl.b32 	%r394, %r73, 8;
	or.b32  	%r74, %r394, -2147483648;
	mov.b64 	%rd327, 0;
	mov.b32 	%r772, 0;
$L__BB0_48:
	.pragma "nounroll";
	mul.wide.u32 	%rd170, %r772, 4;
	mov.u64 	%rd171, __cudart_i2opi_f;
	add.s64 	%rd172, %rd171, %rd170;
	ld.global.nc.u32 	%r395, [%rd172];
	mad.wide.u32 	%rd173, %r395, %r74, %rd327;
	shr.u64 	%rd327, %rd173, 32;
	add.s64 	%rd174, %rd8, %rd170;
	st.local.u32 	[%rd174], %rd173;
	add.s32 	%r772, %r772, 1;
	setp.ne.s32 	%p47, %r772, 6;
	@%p47 bra 	$L__BB0_48;
	shr.u32 	%r396, %r73, 23;
	st.local.u32 	[%rd8+24], %rd327;
	and.b32  	%r77, %r396, 31;
	and.b32  	%r397, %r396, 224;
	add.s32 	%r398, %r397, -128;
	shr.u32 	%r399, %r398, 5;
	mul.wide.u32 	%rd175, %r399, 4;
	sub.s64 	%rd42, %rd8, %rd175;
	ld.local.u32 	%r773, [%rd42+24];
	ld.local.u32 	%r774, [%rd42+20];
	setp.eq.s32 	%p48, %r77, 0;
	@%p48 bra 	$L__BB0_51;
	shf.l.wrap.b32 	%r773, %r774, %r773, %r77;
	ld.local.u32 	%r400, [%rd42+16];
	shf.l.wrap.b32 	%r774, %r400, %r774, %r77;
$L__BB0_51:
	shr.u32 	%r401, %r773, 30;
	shf.l.wrap.b32 	%r402, %r774, %r773, 2;
	shl.b32 	%r403, %r774, 2;
	shr.u32 	%r404, %r402, 31;
	add.s32 	%r405, %r404, %r401;
	neg.s32 	%r406, %r405;
	setp.lt.s32 	%p49, %r73, 0;
	selp.b32 	%r775, %r406, %r405, %p49;
	xor.b32  	%r407, %r402, %r73;
	shr.s32 	%r408, %r402, 31;
	xor.b32  	%r409, %r408, %r402;
	xor.b32  	%r410, %r408, %r403;
	cvt.u64.u32 	%rd176, %r409;
	shl.b64 	%rd177, %rd176, 32;
	cvt.u64.u32 	%rd178, %r410;
	or.b64  	%rd179, %rd177, %rd178;
	cvt.rn.f64.s64 	%fd11, %rd179;
	mul.f64 	%fd12, %fd11, 0d3BF921FB54442D19;
	cvt.rn.f32.f64 	%f266, %fd12;
	neg.f32 	%f267, %f266;
	setp.lt.s32 	%p50, %r407, 0;
	selp.f32 	%f839, %f267, %f266, %p50;
$L__BB0_52:
	mul.rn.f32 	%f269, %f839, %f839;
	and.b32  	%r412, %r775, 1;
	setp.eq.b32 	%p51, %r412, 1;
	selp.f32 	%f270, 0f3F800000, %f839, %p51;
	fma.rn.f32 	%f271, %f269, %f270, 0f00000000;
	fma.rn.f32 	%f272, %f269, 0f37CBAC00, 0fBAB607ED;
	selp.f32 	%f273, %f272, 0fB94D4153, %p51;
	selp.f32 	%f274, 0f3D2AAABB, 0f3C0885E4, %p51;
	fma.rn.f32 	%f275, %f273, %f269, %f274;
	selp.f32 	%f276, 0fBEFFFFFF, 0fBE2AAAA8, %p51;
	fma.rn.f32 	%f277, %f275, %f269, %f276;
	fma.rn.f32 	%f278, %f277, %f271, %f270;
	and.b32  	%r413, %r775, 2;
	setp.eq.s32 	%p52, %r413, 0;
	mov.f32 	%f279, 0f00000000;
	sub.f32 	%f280, %f279, %f278;
	selp.f32 	%f281, %f278, %f280, %p52;
	add.f32 	%f51, %f44, %f281;
	mul.f32 	%f52, %f36, 0f3FF33333;
	mul.f32 	%f282, %f52, 0f3F22F983;
	cvt.rni.s32.f32 	%r779, %f282;
	cvt.rn.f32.s32 	%f283, %r779;
	fma.rn.f32 	%f284, %f283, 0fBFC90FDA, %f52;
	fma.rn.f32 	%f285, %f283, 0fB3A22168, %f284;
	fma.rn.f32 	%f840, %f283, 0fA7C234C5, %f285;
	abs.f32 	%f54, %f52;
	setp.ltu.f32 	%p53, %f54, 0f47CE4780;
	@%p53 bra 	$L__BB0_60;
	setp.neu.f32 	%p54, %f54, 0f7F800000;
	@%p54 bra 	$L__BB0_55;
	mov.f32 	%f288, 0f00000000;
	mul.rn.f32 	%f840, %f52, %f288;
	mov.b32 	%r779, 0;
	bra.uni 	$L__BB0_60;
$L__BB0_55:
	mov.b32 	%r87, %f52;
	shl.b32 	%r415, %r87, 8;
	or.b32  	%r88, %r415, -2147483648;
	mov.b64 	%rd328, 0;
	mov.b32 	%r776, 0;
$L__BB0_56:
	.pragma "nounroll";
	mul.wide.u32 	%rd181, %r776, 4;
	mov.u64 	%rd182, __cudart_i2opi_f;
	add.s64 	%rd183, %rd182, %rd181;
	ld.global.nc.u32 	%r416, [%rd183];
	mad.wide.u32 	%rd184, %r416, %r88, %rd328;
	shr.u64 	%rd328, %rd184, 32;
	add.s64 	%rd185, %rd7, %rd181;
	st.local.u32 	[%rd185], %rd184;
	add.s32 	%r776, %r776, 1;
	setp.ne.s32 	%p55, %r776, 6;
	@%p55 bra 	$L__BB0_56;
	shr.u32 	%r417, %r87, 23;
	st.local.u32 	[%rd7+24], %rd328;
	and.b32  	%r91, %r417, 31;
	and.b32  	%r418, %r417, 224;
	add.s32 	%r419, %r418, -128;
	shr.u32 	%r420, %r419, 5;
	mul.wide.u32 	%rd186, %r420, 4;
	sub.s64 	%rd45, %rd7, %rd186;
	ld.local.u32 	%r777, [%rd45+24];
	ld.local.u32 	%r778, [%rd45+20];
	setp.eq.s32 	%p56, %r91, 0;
	@%p56 bra 	$L__BB0_59;
	shf.l.wrap.b32 	%r777, %r778, %r777, %r91;
	ld.local.u32 	%r421, [%rd45+16];
	shf.l.wrap.b32 	%r778, %r421, %r778, %r91;
$L__BB0_59:
	shr.u32 	%r422, %r777, 30;
	shf.l.wrap.b32 	%r423, %r778, %r777, 2;
	shl.b32 	%r424, %r778, 2;
	shr.u32 	%r425, %r423, 31;
	add.s32 	%r426, %r425, %r422;
	neg.s32 	%r427, %r426;
	setp.lt.s32 	%p57, %r87, 0;
	selp.b32 	%r779, %r427, %r426, %p57;
	xor.b32  	%r428, %r423, %r87;
	shr.s32 	%r429, %r423, 31;
	xor.b32  	%r430, %r429, %r423;
	xor.b32  	%r431, %r429, %r424;
	cvt.u64.u32 	%rd187, %r430;
	shl.b64 	%rd188, %rd187, 32;
	cvt.u64.u32 	%rd189, %r431;
	or.b64  	%rd190, %rd188, %rd189;
	cvt.rn.f64.s64 	%fd13, %rd190;
	mul.f64 	%fd14, %fd13, 0d3BF921FB54442D19;
	cvt.rn.f32.f64 	%f286, %fd14;
	neg.f32 	%f287, %f286;
	setp.lt.s32 	%p58, %r428, 0;
	selp.f32 	%f840, %f287, %f286, %p58;
$L__BB0_60:
	setp.ltu.f32 	%p59, %f47, 0f47CE4780;
	mul.rn.f32 	%f289, %f840, %f840;
	and.b32  	%r433, %r779, 1;
	setp.eq.b32 	%p60, %r433, 1;
	selp.f32 	%f290, 0f3F800000, %f840, %p60;
	fma.rn.f32 	%f291, %f289, %f290, 0f00000000;
	fma.rn.f32 	%f292, %f289, 0f37CBAC00, 0fBAB607ED;
	selp.f32 	%f293, %f292, 0fB94D4153, %p60;
	selp.f32 	%f294, 0f3D2AAABB, 0f3C0885E4, %p60;
	fma.rn.f32 	%f295, %f293, %f289, %f294;
	selp.f32 	%f296, 0fBEFFFFFF, 0fBE2AAAA8, %p60;
	fma.rn.f32 	%f297, %f295, %f289, %f296;
	fma.rn.f32 	%f298, %f297, %f291, %f290;
	and.b32  	%r434, %r779, 2;
	setp.eq.s32 	%p61, %r434, 0;
	mov.f32 	%f299, 0f00000000;
	sub.f32 	%f300, %f299, %f298;
	selp.f32 	%f58, %f298, %f300, %p61;
	@%p59 bra 	$L__BB0_68;
	setp.neu.f32 	%p62, %f47, 0f7F800000;
	@%p62 bra 	$L__BB0_63;
	mov.f32 	%f303, 0f00000000;
	mul.rn.f32 	%f841, %f45, %f303;
	mov.b32 	%r783, 0;
	bra.uni 	$L__BB0_68;
$L__BB0_63:
	mov.b32 	%r100, %f45;
	shl.b32 	%r436, %r100, 8;
	or.b32  	%r101, %r436, -2147483648;
	mov.b64 	%rd329, 0;
	mov.b32 	%r780, 0;
$L__BB0_64:
	.pragma "nounroll";
	mul.wide.u32 	%rd192, %r780, 4;
	mov.u64 	%rd193, __cudart_i2opi_f;
	add.s64 	%rd194, %rd193, %rd192;
	ld.global.nc.u32 	%r437, [%rd194];
	mad.wide.u32 	%rd195, %r437, %r101, %rd329;
	shr.u64 	%rd329, %rd195, 32;
	add.s64 	%rd196, %rd6, %rd192;
	st.local.u32 	[%rd196], %rd195;
	add.s32 	%r780, %r780, 1;
	setp.ne.s32 	%p63, %r780, 6;
	@%p63 bra 	$L__BB0_64;
	shr.u32 	%r438, %r100, 23;
	st.local.u32 	[%rd6+24], %rd329;
	and.b32  	%r104, %r438, 31;
	and.b32  	%r439, %r438, 224;
	add.s32 	%r440, %r439, -128;
	shr.u32 	%r441, %r440, 5;
	mul.wide.u32 	%rd197, %r441, 4;
	sub.s64 	%rd48, %rd6, %rd197;
	ld.local.u32 	%r781, [%rd48+24];
	ld.local.u32 	%r782, [%rd48+20];
	setp.eq.s32 	%p64, %r104, 0;
	@%p64 bra 	$L__BB0_67;
	shf.l.wrap.b32 	%r781, %r782, %r781, %r104;
	ld.local.u32 	%r442, [%rd48+16];
	shf.l.wrap.b32 	%r782, %r442, %r782, %r104;
$L__BB0_67:
	shr.u32 	%r443, %r781, 30;
	shf.l.wrap.b32 	%r444, %r782, %r781, 2;
	shl.b32 	%r445, %r782, 2;
	shr.u32 	%r446, %r444, 31;
	add.s32 	%r447, %r446, %r443;
	neg.s32 	%r448, %r447;
	setp.lt.s32 	%p65, %r100, 0;
	selp.b32 	%r783, %r448, %r447, %p65;
	xor.b32  	%r449, %r444, %r100;
	shr.s32 	%r450, %r444, 31;
	xor.b32  	%r451, %r450, %r444;
	xor.b32  	%r452, %r450, %r445;
	cvt.u64.u32 	%rd198, %r451;
	shl.b64 	%rd199, %rd198, 32;
	cvt.u64.u32 	%rd200, %r452;
	or.b64  	%rd201, %rd199, %rd200;
	cvt.rn.f64.s64 	%fd15, %rd201;
	mul.f64 	%fd16, %fd15, 0d3BF921FB54442D19;
	cvt.rn.f32.f64 	%f301, %fd16;
	neg.f32 	%f302, %f301;
	setp.lt.s32 	%p66, %r449, 0;
	selp.f32 	%f841, %f302, %f301, %p66;
$L__BB0_68:
	mul.rn.f32 	%f304, %f841, %f841;
	and.b32  	%r454, %r783, 1;
	setp.eq.b32 	%p67, %r454, 1;
	selp.f32 	%f305, 0f3F800000, %f841, %p67;
	fma.rn.f32 	%f306, %f304, %f305, 0f00000000;
	fma.rn.f32 	%f307, %f304, 0f37CBAC00, 0fBAB607ED;
	selp.f32 	%f308, %f307, 0fB94D4153, %p67;
	selp.f32 	%f309, 0f3D2AAABB, 0f3C0885E4, %p67;
	fma.rn.f32 	%f310, %f308, %f304, %f309;
	selp.f32 	%f311, 0fBEFFFFFF, 0fBE2AAAA8, %p67;
	fma.rn.f32 	%f312, %f310, %f304, %f311;
	fma.rn.f32 	%f313, %f312, %f306, %f305;
	and.b32  	%r455, %r783, 2;
	setp.eq.s32 	%p68, %r455, 0;
	mov.f32 	%f314, 0f00000000;
	sub.f32 	%f315, %f314, %f313;
	selp.f32 	%f316, %f313, %f315, %p68;
	add.f32 	%f317, %f58, %f316;
	abs.f32 	%f318, %f35;
	abs.f32 	%f319, %f36;
	abs.f32 	%f320, %f37;
	fma.rn.f32 	%f321, %f318, 0f00000000, %f319;
	fma.rn.f32 	%f322, %f320, 0f00000000, %f321;
	mov.f32 	%f323, 0f40800000;
	sub.f32 	%f324, %f323, %f322;
	fma.rn.f32 	%f62, %f51, 0f3F4CCCCD, %f324;
	fma.rn.f32 	%f325, %f319, 0f00000000, %f318;
	fma.rn.f32 	%f326, %f320, 0f00000000, %f325;
	sub.f32 	%f327, %f323, %f326;
	fma.rn.f32 	%f63, %f317, 0f3F4CCCCD, %f327;
	add.f32 	%f64, %f37, %f35;
	add.f32 	%f65, %f64, %f64;
	mul.f32 	%f328, %f65, 0f3F22F983;
	cvt.rni.s32.f32 	%r795, %f328;
	cvt.rn.f32.s32 	%f329, %r795;
	fma.rn.f32 	%f330, %f329, 0fBFC90FDA, %f65;
	fma.rn.f32 	%f331, %f329, 0fB3A22168, %f330;
	fma.rn.f32 	%f844, %f329, 0fA7C234C5, %f331;
	abs.f32 	%f67, %f65;
	setp.ltu.f32 	%p69, %f67, 0f47CE4780;
	mov.u32 	%r787, %r795;
	mov.f32 	%f842, %f844;
	@%p69 bra 	$L__BB0_76;
	setp.neu.f32 	%p70, %f67, 0f7F800000;
	@%p70 bra 	$L__BB0_71;
	mov.f32 	%f334, 0f00000000;
	mul.rn.f32 	%f842, %f65, %f334;
	mov.b32 	%r787, 0;
	bra.uni 	$L__BB0_76;
$L__BB0_71:
	mov.b32 	%r114, %f65;
	shl.b32 	%r457, %r114, 8;
	or.b32  	%r115, %r457, -2147483648;
	mov.b64 	%rd330, 0;
	mov.b32 	%r784, 0;
$L__BB0_72:
	.pragma "nounroll";
	mul.wide.u32 	%rd203, %r784, 4;
	mov.u64 	%rd204, __cudart_i2opi_f;
	add.s64 	%rd205, %rd204, %rd203;
	ld.global.nc.u32 	%r458, [%rd205];
	mad.wide.u32 	%rd206, %r458, %r115, %rd330;
	shr.u64 	%rd330, %rd206, 32;
	add.s64 	%rd207, %rd5, %rd203;
	st.local.u32 	[%rd207], %rd206;
	add.s32 	%r784, %r784, 1;
	setp.ne.s32 	%p71, %r784, 6;
	@%p71 bra 	$L__BB0_72;
	shr.u32 	%r459, %r114, 23;
	st.local.u32 	[%rd5+24], %rd330;
	and.b32  	%r118, %r459, 31;
	and.b32  	%r460, %r459, 224;
	add.s32 	%r461, %r460, -128;
	shr.u32 	%r462, %r461, 5;
	mul.wide.u32 	%rd208, %r462, 4;
	sub.s64 	%rd51, %rd5, %rd208;
	ld.local.u32 	%r785, [%rd51+24];
	ld.local.u32 	%r786, [%rd51+20];
	setp.eq.s32 	%p72, %r118, 0;
	@%p72 bra 	$L__BB0_75;
	shf.l.wrap.b32 	%r785, %r786, %r785, %r118;
	ld.local.u32 	%r463, [%rd51+16];
	shf.l.wrap.b32 	%r786, %r463, %r786, %r118;
$L__BB0_75:
	shr.u32 	%r464, %r785, 30;
	shf.l.wrap.b32 	%r465, %r786, %r785, 2;
	shl.b32 	%r466, %r786, 2;
	shr.u32 	%r467, %r465, 31;
	add.s32 	%r468, %r467, %r464;
	neg.s32 	%r469, %r468;
	setp.lt.s32 	%p73, %r114, 0;
	selp.b32 	%r787, %r469, %r468, %p73;
	xor.b32  	%r470, %r465, %r114;
	shr.s32 	%r471, %r465, 31;
	xor.b32  	%r472, %r471, %r465;
	xor.b32  	%r473, %r471, %r466;
	cvt.u64.u32 	%rd209, %r472;
	shl.b64 	%rd210, %rd209, 32;
	cvt.u64.u32 	%rd211, %r473;
	or.b64  	%rd212, %rd210, %rd211;
	cvt.rn.f64.s64 	%fd17, %rd212;
	mul.f64 	%fd18, %fd17, 0d3BF921FB54442D19;
	cvt.rn.f32.f64 	%f332, %fd18;
	neg.f32 	%f333, %f332;
	setp.lt.s32 	%p74, %r470, 0;
	selp.f32 	%f842, %f333, %f332, %p74;
$L__BB0_76:
	mul.rn.f32 	%f335, %f842, %f842;
	and.b32  	%r475, %r787, 1;
	setp.eq.b32 	%p75, %r475, 1;
	selp.f32 	%f336, 0f3F800000, %f842, %p75;
	fma.rn.f32 	%f337, %f335, %f336, 0f00000000;
	fma.rn.f32 	%f338, %f335, 0f37CBAC00, 0fBAB607ED;
	selp.f32 	%f339, %f338, 0fB94D4153, %p75;
	selp.f32 	%f340, 0f3D2AAABB, 0f3C0885E4, %p75;
	fma.rn.f32 	%f341, %f339, %f335, %f340;
	selp.f32 	%f342, 0fBEFFFFFF, 0fBE2AAAA8, %p75;
	fma.rn.f32 	%f343, %f341, %f335, %f342;
	fma.rn.f32 	%f344, %f343, %f337, %f336;
	and.b32  	%r476, %r787, 2;
	setp.eq.s32 	%p76, %r476, 0;
	mov.f32 	%f345, 0f00000000;
	sub.f32 	%f346, %f345, %f344;
	selp.f32 	%f71, %f344, %f346, %p76;
	mul.f32 	%f347, %f64, 0f3F22F983;
	cvt.rni.s32.f32 	%r799, %f347;
	cvt.rn.f32.s32 	%f348, %r799;
	fma.rn.f32 	%f349, %f348, 0fBFC90FDA, %f64;
	fma.rn.f32 	%f350, %f348, 0fB3A22168, %f349;
	fma.rn.f32 	%f845, %f348, 0fA7C234C5, %f350;
	abs.f32 	%f73, %f64;
	setp.ltu.f32 	%p77, %f73, 0f47CE4780;
	mov.u32 	%r791, %r799;
	mov.f32 	%f843, %f845;
	@%p77 bra 	$L__BB0_84;
	setp.neu.f32 	%p78, %f73, 0f7F800000;
	@%p78 bra 	$L__BB0_79;
	mov.f32 	%f353, 0f00000000;
	mul.rn.f32 	%f843, %f64, %f353;
	mov.b32 	%r791, 0;
	bra.uni 	$L__BB0_84;
$L__BB0_79:
	mov.b32 	%r128, %f64;
	mov.b64 	%rd331, 0;
	mov.b32 	%r788, 0;
$L__BB0_80:
	.pragma "nounroll";
	mul.wide.u32 	%rd214, %r788, 4;
	mov.u64 	%rd215, __cudart_i2opi_f;
	add.s64 	%rd216, %rd215, %rd214;
	ld.global.nc.u32 	%r478, [%rd216];
	shl.b32 	%r479, %r128, 8;
	or.b32  	%r480, %r479, -2147483648;
	mad.wide.u32 	%rd217, %r478, %r480, %rd331;
	shr.u64 	%rd331, %rd217, 32;
	add.s64 	%rd218, %rd4, %rd214;
	st.local.u32 	[%rd218], %rd217;
	add.s32 	%r788, %r788, 1;
	setp.ne.s32 	%p79, %r788, 6;
	@%p79 bra 	$L__BB0_80;
	shr.u32 	%r481, %r128, 23;
	st.local.u32 	[%rd4+24], %rd331;
	and.b32  	%r131, %r481, 31;
	and.b32  	%r482, %r481, 224;
	add.s32 	%r483, %r482, -128;
	shr.u32 	%r484, %r483, 5;
	mul.wide.u32 	%rd219, %r484, 4;
	sub.s64 	%rd54, %rd4, %rd219;
	ld.local.u32 	%r789, [%rd54+24];
	ld.local.u32 	%r790, [%rd54+20];
	setp.eq.s32 	%p80, %r131, 0;
	@%p80 bra 	$L__BB0_83;
	shf.l.wrap.b32 	%r789, %r790, %r789, %r131;
	ld.local.u32 	%r485, [%rd54+16];
	shf.l.wrap.b32 	%r790, %r485, %r790, %r131;
$L__BB0_83:
	shr.u32 	%r486, %r789, 30;
	shf.l.wrap.b32 	%r487, %r790, %r789, 2;
	shl.b32 	%r488, %r790, 2;
	shr.u32 	%r489, %r487, 31;
	add.s32 	%r490, %r489, %r486;
	neg.s32 	%r491, %r490;
	setp.lt.s32 	%p81, %r128, 0;
	selp.b32 	%r791, %r491, %r490, %p81;
	xor.b32  	%r492, %r487, %r128;
	shr.s32 	%r493, %r487, 31;
	xor.b32  	%r494, %r493, %r487;
	xor.b32  	%r495, %r493, %r488;
	cvt.u64.u32 	%rd220, %r494;
	shl.b64 	%rd221, %rd220, 32;
	cvt.u64.u32 	%rd222, %r495;
	or.b64  	%rd223, %rd221, %rd222;
	cvt.rn.f64.s64 	%fd19, %rd223;
	mul.f64 	%fd20, %fd19, 0d3BF921FB54442D19;
	cvt.rn.f32.f64 	%f351, %fd20;
	neg.f32 	%f352, %f351;
	setp.lt.s32 	%p82, %r492, 0;
	selp.f32 	%f843, %f352, %f351, %p82;
$L__BB0_84:
	setp.ltu.f32 	%p83, %f67, 0f47CE4780;
	add.s32 	%r497, %r791, 1;
	mul.rn.f32 	%f354, %f843, %f843;
	and.b32  	%r498, %r791, 1;
	setp.eq.b32 	%p84, %r498, 1;
	selp.f32 	%f355, %f843, 0f3F800000, %p84;
	fma.rn.f32 	%f356, %f354, %f355, 0f00000000;
	fma.rn.f32 	%f357, %f354, 0f37CBAC00, 0fBAB607ED;
	selp.f32 	%f358, 0fB94D4153, %f357, %p84;
	selp.f32 	%f359, 0f3C0885E4, 0f3D2AAABB, %p84;
	fma.rn.f32 	%f360, %f358, %f354, %f359;
	selp.f32 	%f361, 0fBE2AAAA8, 0fBEFFFFFF, %p84;
	fma.rn.f32 	%f362, %f360, %f354, %f361;
	fma.rn.f32 	%f363, %f362, %f356, %f355;
	and.b32  	%r499, %r497, 2;
	setp.eq.s32 	%p85, %r499, 0;
	mov.f32 	%f364, 0f00000000;
	sub.f32 	%f365, %f364, %f363;
	selp.f32 	%f366, %f363, %f365, %p85;
	fma.rn.f32 	%f367, %f71, 0f3E99999A, %f35;
	fma.rn.f32 	%f368, %f366, 0f3F000000, %f36;
	mul.f32 	%f369, %f367, 0f3F000000;
	cvt.rmi.f32.f32 	%f370, %f369;
	add.f32 	%f371, %f370, %f370;
	sub.f32 	%f372, %f367, %f371;
	mul.f32 	%f373, %f368, 0f3F000000;
	cvt.rmi.f32.f32 	%f374, %f373;
	add.f32 	%f375, %f374, %f374;
	sub.f32 	%f376, %f368, %f375;
	add.f32 	%f377, %f372, 0fBF800000;
	add.f32 	%f378, %f376, 0fBF800000;
	mul.f32 	%f379, %f378, %f378;
	fma.rn.f32 	%f380, %f377, %f377, %f379;
	sqrt.rn.f32 	%f77, %f380;
	@%p83 bra 	$L__BB0_92;
	setp.neu.f32 	%p86, %f67, 0f7F800000;
	@%p86 bra 	$L__BB0_87;
	mov.f32 	%f383, 0f00000000;
	mul.rn.f32 	%f844, %f65, %f383;
	mov.b32 	%r795, 0;
	bra.uni 	$L__BB0_92;
$L__BB0_87:
	mov.b32 	%r140, %f65;
	shl.b32 	%r501, %r140, 8;
	or.b32  	%r141, %r501, -2147483648;
	mov.b64 	%rd332, 0;
	mov.b32 	%r792, 0;
$L__BB0_88:
	.pragma "nounroll";
	mul.wide.u32 	%rd225, %r792, 4;
	mov.u64 	%rd226, __cudart_i2opi_f;
	add.s64 	%rd227, %rd226, %rd225;
	ld.global.nc.u32 	%r502, [%rd227];
	mad.wide.u32 	%rd228, %r502, %r141, %rd332;
	shr.u64 	%rd332, %rd228, 32;
	add.s64 	%rd229, %rd3, %rd225;
	st.local.u32 	[%rd229], %rd228;
	add.s32 	%r792, %r792, 1;
	setp.ne.s32 	%p87, %r792, 6;
	@%p87 bra 	$L__BB0_88;
	shr.u32 	%r503, %r140, 23;
	st.local.u32 	[%rd3+24], %rd332;
	and.b32  	%r144, %r503, 31;
	and.b32  	%r504, %r503, 224;
	add.s32 	%r505, %r504, -128;
	shr.u32 	%r506, %r505, 5;
	mul.wide.u32 	%rd230, %r506, 4;
	sub.s64 	%rd57, %rd3, %rd230;
	ld.local.u32 	%r793, [%rd57+24];
	ld.local.u32 	%r794, [%rd57+20];
	setp.eq.s32 	%p88, %r144, 0;
	@%p88 bra 	$L__BB0_91;
	shf.l.wrap.b32 	%r793, %r794, %r793, %r144;
	ld.local.u32 	%r507, [%rd57+16];
	shf.l.wrap.b32 	%r794, %r507, %r794, %r144;
$L__BB0_91:
	shr.u32 	%r508, %r793, 30;
	shf.l.wrap.b32 	%r509, %r794, %r793, 2;
	shl.b32 	%r510, %r794, 2;
	shr.u32 	%r511, %r509, 31;
	add.s32 	%r512, %r511, %r508;
	neg.s32 	%r513, %r512;
	setp.lt.s32 	%p89, %r140, 0;
	selp.b32 	%r795, %r513, %r512, %p89;
	xor.b32  	%r514, %r509, %r140;
	shr.s32 	%r515, %r509, 31;
	xor.b32  	%r516, %r515, %r509;
	xor.b32  	%r517, %r515, %r510;
	cvt.u64.u32 	%rd231, %r516;
	shl.b64 	%rd232, %rd231, 32;
	cvt.u64.u32 	%rd233, %r517;
	or.b64  	%rd234, %rd232, %rd233;
	cvt.rn.f64.s64 	%fd21, %rd234;
	mul.f64 	%fd22, %fd21, 0d3BF921FB54442D19;
	cvt.rn.f32.f64 	%f381, %fd22;
	neg.f32 	%f382, %f381;
	setp.lt.s32 	%p90, %r514, 0;
	selp.f32 	%f844, %f382, %f381, %p90;
$L__BB0_92:
	setp.ltu.f32 	%p91, %f73, 0f47CE4780;
	mul.rn.f32 	%f384, %f844, %f844;
	and.b32  	%r519, %r795, 1;
	setp.eq.b32 	%p92, %r519, 1;
	selp.f32 	%f385, 0f3F800000, %f844, %p92;
	fma.rn.f32 	%f386, %f384, %f385, 0f00000000;
	fma.rn.f32 	%f387, %f384, 0f37CBAC00, 0fBAB607ED;
	selp.f32 	%f388, %f387, 0fB94D4153, %p92;
	selp.f32 	%f389, 0f3D2AAABB, 0f3C0885E4, %p92;
	fma.rn.f32 	%f390, %f388, %f384, %f389;
	selp.f32 	%f391, 0fBEFFFFFF, 0fBE2AAAA8, %p92;
	fma.rn.f32 	%f392, %f390, %f384, %f391;
	fma.rn.f32 	%f393, %f392, %f386, %f385;
	and.b32  	%r520, %r795, 2;
	setp.eq.s32 	%p93, %r520, 0;
	mov.f32 	%f394, 0f00000000;
	sub.f32 	%f395, %f394, %f393;
	selp.f32 	%f81, %f393, %f395, %p93;
	@%p91 bra 	$L__BB0_100;
	setp.neu.f32 	%p94, %f73, 0f7F800000;
	@%p94 bra 	$L__BB0_95;
	mov.f32 	%f398, 0f00000000;
	mul.rn.f32 	%f845, %f64, %f398;
	mov.b32 	%r799, 0;
	bra.uni 	$L__BB0_100;
$L__BB0_95:
	mov.b32 	%r153, %f64;
	shl.b32 	%r522, %r153, 8;
	or.b32  	%r154, %r522, -2147483648;
	mov.b64 	%rd333, 0;
	mov.b32 	%r796, 0;
$L__BB0_96:
	.pragma "nounroll";
	mul.wide.u32 	%rd236, %r796, 4;
	add.s64 	%rd238, %rd237, %rd236;
	ld.global.nc.u32 	%r523, [%rd238];
	mad.wide.u32 	%rd239, %r523, %r154, %rd333;
	shr.u64 	%rd333, %rd239, 32;
	add.s64 	%rd240, %rd2, %rd236;
	st.local.u32 	[%rd240], %rd239;
	add.s32 	%r796, %r796, 1;
	setp.ne.s32 	%p95, %r796, 6;
	@%p95 bra 	$L__BB0_96;
	shr.u32 	%r524, %r153, 23;
	st.local.u32 	[%rd2+24], %rd333;
	and.b32  	%r157, %r524, 31;
	and.b32  	%r525, %r524, 224;
	add.s32 	%r526, %r525, -128;
	shr.u32 	%r527, %r526, 5;
	mul.wide.u32 	%rd241, %r527, 4;
	sub.s64 	%rd60, %rd2, %rd241;
	ld.local.u32 	%r797, [%rd60+24];
	ld.local.u32 	%r798, [%rd60+20];
	setp.eq.s32 	%p96, %r157, 0;
	@%p96 bra 	$L__BB0_99;
	shf.l.wrap.b32 	%r797, %r798, %r797, %r157;
	ld.local.u32 	%r528, [%rd60+16];
	shf.l.wrap.b32 	%r798, %r528, %r798, %r157;
$L__BB0_99:
	shr.u32 	%r529, %r797, 30;
	shf.l.wrap.b32 	%r530, %r798, %r797, 2;
	shl.b32 	%r531, %r798, 2;
	shr.u32 	%r532, %r530, 31;
	add.s32 	%r533, %r532, %r529;
	neg.s32 	%r534, %r533;
	setp.lt.s32 	%p97, %r153, 0;
	selp.b32 	%r799, %r534, %r533, %p97;
	xor.b32  	%r535, %r530, %r153;
	shr.s32 	%r536, %r530, 31;
	xor.b32  	%r537, %r536, %r530;
	xor.b32  	%r538, %r536, %r531;
	cvt.u64.u32 	%rd242, %r537;
	shl.b64 	%rd243, %rd242, 32;
	cvt.u64.u32 	%rd244, %r538;
	or.b64  	%rd245, %rd243, %rd244;
	cvt.rn.f64.s64 	%fd23, %rd245;
	mul.f64 	%fd24, %fd23, 0d3BF921FB54442D19;
	cvt.rn.f32.f64 	%f396, %fd24;
	neg.f32 	%f397, %f396;
	setp.lt.s32 	%p98, %r535, 0;
	selp.f32 	%f845, %f397, %f396, %p98;
$L__BB0_100:
	add.s32 	%r540, %r799, 1;
	mul.rn.f32 	%f399, %f845, %f845;
	and.b32  	%r541, %r799, 1;
	setp.eq.b32 	%p99, %r541, 1;
	selp.f32 	%f400, %f845, 0f3F800000, %p99;
	fma.rn.f32 	%f401, %f399, %f400, 0f00000000;
	fma.rn.f32 	%f402, %f399, 0f37CBAC00, 0fBAB607ED;
	selp.f32 	%f403, 0fB94D4153, %f402, %p99;
	selp.f32 	%f404, 0f3C0885E4, 0f3D2AAABB, %p99;
	fma.rn.f32 	%f405, %f403, %f399, %f404;
	selp.f32 	%f406, 0fBE2AAAA8, 0fBEFFFFFF, %p99;
	fma.rn.f32 	%f407, %f405, %f399, %f406;
	fma.rn.f32 	%f408, %f407, %f401, %f400;
	and.b32  	%r542, %r540, 2;
	setp.eq.s32 	%p100, %r542, 0;
	mov.f32 	%f409, 0f00000000;
	sub.f32 	%f410, %f409, %f408;
	selp.f32 	%f411, %f408, %f410, %p100;
	add.f32 	%f412, %f36, 0f3F000000;
	fma.rn.f32 	%f413, %f81, 0f3E99999A, %f412;
	fma.rn.f32 	%f414, %f411, 0f3E99999A, %f37;
	mul.f32 	%f415, %f413, 0f3F000000;
	cvt.rmi.f32.f32 	%f416, %f415;
	add.f32 	%f417, %f416, %f416;
	sub.f32 	%f418, %f413, %f417;
	mul.f32 	%f419, %f414, 0f3F000000;
	cvt.rmi.f32.f32 	%f420, %f419;
	add.f32 	%f421, %f420, %f420;
	sub.f32 	%f422, %f414, %f421;
	add.f32 	%f423, %f418, 0fBF800000;
	add.f32 	%f424, %f422, 0fBF800000;
	mul.f32 	%f425, %f424, %f424;
	fma.rn.f32 	%f426, %f423, %f423, %f425;
	sqrt.rn.f32 	%f427, %f426;
	add.f32 	%f428, %f427, 0fBE4CCCCD;
	add.f32 	%f429, %f77, 0fBE4CCCCD;
	min.f32 	%f430, %f429, %f428;
	min.f32 	%f431, %f63, %f430;
	min.f32 	%f85, %f62, %f431;
	setp.lt.f32 	%p101, %f85, 0f3A83126F;
	@%p101 bra 	$L__BB0_102;
	fma.rn.f32 	%f846, %f85, 0f3EE66666, %f846;
	add.s32 	%r767, %r767, 1;
	setp.ne.s32 	%p102, %r767, 100;
	@%p102 bra 	$L__BB0_36;
$L__BB0_102:
	fma.rn.f32 	%f432, %f21, %f846, 0f00000000;
	fma.rn.f32 	%f433, %f33, %f846, 0f00000000;
	fma.rn.f32 	%f434, %f32, %f846, %f156;
	add.f32 	%f88, %f432, 0fBDCCCCCD;
	add.f32 	%f89, %f433, 0fBDCCCCCD;
	add.f32 	%f90, %f434, 0fBDCCCCCD;
	mul.f32 	%f91, %f88, 0f3FF33333;
	mul.f32 	%f435, %f91, 0f3F22F983;
	cvt.rni.s32.f32 	%r803, %f435;
	cvt.rn.f32.s32 	%f436, %r803;
	fma.rn.f32 	%f437, %f436, 0fBFC90FDA, %f91;
	fma.rn.f32 	%f438, %f436, 0fB3A22168, %f437;
	fma.rn.f32 	%f847, %f436, 0fA7C234C5, %f438;
	abs.f32 	%f93, %f91;
	setp.ltu.f32 	%p103, %f93, 0f47CE4780;
	@%p103 bra 	$L__BB0_110;
	setp.neu.f32 	%p104, %f93, 0f7F800000;
	@%p104 bra 	$L__BB0_105;
	mov.f32 	%f441, 0f00000000;
	mul.rn.f32 	%f847, %f91, %f441;
	mov.b32 	%r803, 0;
	bra.uni 	$L__BB0_110;
$L__BB0_105:
	mov.b32 	%r168, %f91;
	shl.b32 	%r544, %r168, 8;
	or.b32  	%r169, %r544, -2147483648;
	mov.b64 	%rd336, 0;
	mov.b32 	%r800, 0;
	mov.u64 	%rd334, __cudart_i2opi_f;
	mov.u64 	%rd335, %rd1;
$L__BB0_106:
	.pragma "nounroll";
	ld.global.nc.u32 	%r545, [%rd334];
	mad.wide.u32 	%rd248, %r545, %r169, %rd336;
	shr.u64 	%rd336, %rd248, 32;
	st.local.u32 	[%rd335], %rd248;
	add.s32 	%r800, %r800, 1;
	add.s64 	%rd335, %rd335, 4;
	add.s64 	%rd334, %rd334, 4;
	setp.ne.s32 	%p105, %r800, 6;
	@%p105 bra 	$L__BB0_106;
	shr.u32 	%r546, %r168, 23;
	st.local.u32 	[%rd1+24], %rd336;
	and.b32  	%r172, %r546, 31;
	and.b32  	%r547, %r546, 224;
	add.s32 	%r548, %r547, -128;
	shr.u32 	%r549, %r548, 5;
	mul.wide.u32 	%rd249, %r549, 4;
	sub.s64 	%rd67, %rd1, %rd249;
	ld.local.u32 	%r801, [%rd67+24];
	ld.local.u32 	%r802, [%rd67+20];
	setp.eq.s32 	%p106, %r172, 0;
	@%p106 bra 	$L__BB0_109;
	shf.l.wrap.b32 	%r801, %r802, %r801, %r172;
	ld.local.u32 	%r550, [%rd67+16];
	shf.l.wrap.b32 	%r802, %r550, %r802, %r172;
$L__BB0_109:
	shr.u32 	%r551, %r801, 30;
	shf.l.wrap.b32 	%r552, %r802, %r801, 2;
	shl.b32 	%r553, %r802, 2;
	shr.u32 	%r554, %r552, 31;
	add.s32 	%r555, %r554, %r551;
	neg.s32 	%r556, %r555;
	setp.lt.s32 	%p107, %r168, 0;
	selp.b32 	%r803, %r556, %r555, %p107;
	xor.b32  	%r557, %r552, %r168;
	shr.s32 	%r558, %r552, 31;
	xor.b32  	%r559, %r558, %r552;
	xor.b32  	%r560, %r558, %r553;
	cvt.u64.u32 	%rd250, %r559;
	shl.b64 	%rd251, %rd250, 32;
	cvt.u64.u32 	%rd252, %r560;
	or.b64  	%rd253, %rd251, %rd252;
	cvt.rn.f64.s64 	%fd25, %rd253;
	mul.f64 	%fd26, %fd25, 0d3BF921FB54442D19;
	cvt.rn.f32.f64 	%f439, %fd26;
	neg.f32 	%f440, %f439;
	setp.lt.s32 	%p108, %r557, 0;
	selp.f32 	%f847, %f440, %f439, %p108;
$L__BB0_110:
	mul.rn.f32 	%f442, %f847, %f847;
	and.b32  	%r562, %r803, 1;
	setp.eq.b32 	%p109, %r562, 1;
	selp.f32 	%f443, 0f3F800000, %f847, %p109;
	fma.rn.f32 	%f444, %f442, %f443, 0f00000000;
	fma.rn.f32 	%f445, %f442, 0f37CBAC00, 0fBAB607ED;
	selp.f32 	%f446, %f445, 0fB94D4153, %p109;
	selp.f32 	%f447, 0f3D2AAABB, 0f3C0885E4, %p109;
	fma.rn.f32 	%f448, %f446, %f442, %f447;
	selp.f32 	%f449, 0fBEFFFFFF, 0fBE2AAAA8, %p109;
	fma.rn.f32 	%f450, %f448, %f442, %f449;
	fma.rn.f32 	%f451, %f450, %f444, %f443;
	and.b32  	%r563, %r803, 2;
	setp.eq.s32 	%p110, %r563, 0;
	mov.f32 	%f452, 0f00000000;
	sub.f32 	%f453, %f452, %f451;
	selp.f32 	%f97, %f451, %f453, %p110;
	mul.f32 	%f98, %f90, 0f3FF33333;
	mul.f32 	%f454, %f98, 0f3F22F983;
	cvt.rni.s32.f32 	%r815, %f454;
	cvt.rn.f32.s32 	%f455, %r815;
	fma.rn.f32 	%f456, %f455, 0fBFC90FDA, %f98;
	fma.rn.f32 	%f457, %f455, 0fB3A22168, %f456;
	fma.rn.f32 	%f850, %f455, 0fA7C234C5, %f457;
	abs.f32 	%f100, %f98;
	setp.ltu.f32 	%p111, %f100, 0f47CE4780;
	mov.u32 	%r807, %r815;
	mov.f32 	%f848, %f850;
	@%p111 bra 	$L__BB0_118;
	setp.neu.f32 	%p112, %f100, 0f7F800000;
	@%p112 bra 	$L__BB0_113;
	mov.f32 	%f460, 0f00000000;
	mul.rn.f32 	%f848, %f98, %f460;
	mov.b32 	%r807, 0;
	bra.uni 	$L__BB0_118;
$L__BB0_113:
	mov.b32 	%r182, %f98;
	shl.b32 	%r565, %r182, 8;
	or.b32  	%r183, %r565, -2147483648;
	mov.b64 	%rd339, 0;
	mov.b32 	%r804, 0;
	mov.u64 	%rd337, __cudart_i2opi_f;
	mov.u64 	%rd338, %rd1;
$L__BB0_114:
	.pragma "nounroll";
	ld.global.nc.u32 	%r566, [%rd337];
	mad.wide.u32 	%rd256, %r566, %r183, %rd339;
	shr.u64 	%rd339, %rd256, 32;
	st.local.u32 	[%rd338], %rd256;
	add.s32 	%r804, %r804, 1;
	add.s64 	%rd338, %rd338, 4;
	add.s64 	%rd337, %rd337, 4;
	setp.ne.s32 	%p113, %r804, 6;
	@%p113 bra 	$L__BB0_114;
	shr.u32 	%r567, %r182, 23;
	st.local.u32 	[%rd1+24], %rd339;
	and.b32  	%r186, %r567, 31;
	and.b32  	%r568, %r567, 224;
	add.s32 	%r569, %r568, -128;
	shr.u32 	%r570, %r569, 5;
	mul.wide.u32 	%rd257, %r570, 4;
	sub.s64 	%rd74, %rd1, %rd257;
	ld.local.u32 	%r805, [%rd74+24];
	ld.local.u32 	%r806, [%rd74+20];
	setp.eq.s32 	%p114, %r186, 0;
	@%p114 bra 	$L__BB0_117;
	shf.l.wrap.b32 	%r805, %r806, %r805, %r186;
	ld.local.u32 	%r571, [%rd74+16];
	shf.l.wrap.b32 	%r806, %r571, %r806, %r186;
$L__BB0_117:
	shr.u32 	%r572, %r805, 30;
	shf.l.wrap.b32 	%r573, %r806, %r805, 2;
	shl.b32 	%r574, %r806, 2;
	shr.u32 	%r575, %r573, 31;
	add.s32 	%r576, %r575, %r572;
	neg.s32 	%r577, %r576;
	setp.lt.s32 	%p115, %r182, 0;
	selp.b32 	%r807, %r577, %r576, %p115;
	xor.b32  	%r578, %r573, %r182;
	shr.s32 	%r579, %r573, 31;
	xor.b32  	%r580, %r579, %r573;
	xor.b32  	%r581, %r579, %r574;
	cvt.u64.u32 	%rd258, %r580;
	shl.b64 	%rd259, %rd258, 32;
	cvt.u64.u32 	%rd260, %r581;
	or.b64  	%rd261, %rd259, %rd260;
	cvt.rn.f64.s64 	%fd27, %rd261;
	mul.f64 	%fd28, %fd27, 0d3BF921FB54442D19;
	cvt.rn.f32.f64 	%f458, %fd28;
	neg.f32 	%f459, %f458;
	setp.lt.s32 	%p116, %r578, 0;
	selp.f32 	%f848, %f459, %f458, %p116;
$L__BB0_118:
	mul.rn.f32 	%f461, %f848, %f848;
	and.b32  	%r583, %r807, 1;
	setp.eq.b32 	%p117, %r583, 1;
	selp.f32 	%f462, 0f3F800000, %f848, %p117;
	fma.rn.f32 	%f463, %f461, %f462, 0f00000000;
	fma.rn.f32 	%f464, %f461, 0f37CBAC00, 0fBAB607ED;
	selp.f32 	%f465, %f464, 0fB94D4153, %p117;
	selp.f32 	%f466, 0f3D2AAABB, 0f3C0885E4, %p117;
	fma.rn.f32 	%f467, %f465, %f461, %f466;
	selp.f32 	%f468, 0fBEFFFFFF, 0fBE2AAAA8, %p117;
	fma.rn.f32 	%f469, %f467, %f461, %f468;
	fma.rn.f32 	%f470, %f469, %f463, %f462;
	and.b32  	%r584, %r807, 2;
	setp.eq.s32 	%p118, %r584, 0;
	mov.f32 	%f471, 0f00000000;
	sub.f32 	%f472, %f471, %f470;
	selp.f32 	%f473, %f470, %f472, %p118;
	add.f32 	%f104, %f97, %f473;
	mul.f32 	%f105, %f89, 0f3FF33333;
	mul.f32 	%f474, %f105, 0f3F22F983;
	cvt.rni.s32.f32 	%r811, %f474;
	cvt.rn.f32.s32 	%f475, %r811;
	fma.rn.f32 	%f476, %f475, 0fBFC90FDA, %f105;
	fma.rn.f32 	%f477, %f475, 0fB3A22168, %f476;
	fma.rn.f32 	%f849, %f475, 0fA7C234C5, %f477;
	abs.f32 	%f107, %f105;
	setp.ltu.f32 	%p119, %f107, 0f47CE4780;
	@%p119 bra 	$L__BB0_126;
	setp.neu.f32 	%p120, %f107, 0f7F800000;
	@%p120 bra 	$L__BB0_121;
	mov.f32 	%f480, 0f00000000;
	mul.rn.f32 	%f849, %f105, %f480;
	mov.b32 	%r811, 0;
	bra.uni 	$L__BB0_126;
$L__BB0_121:
	mov.b32 	%r196, %f105;
	shl.b32 	%r586, %r196, 8;
	or.b32  	%r197, %r586, -2147483648;
	mov.b64 	%rd342, 0;
	mov.b32 	%r808, 0;
	mov.u64 	%rd340, __cudart_i2opi_f;
	mov.u64 	%rd341, %rd1;
$L__BB0_122:
	.pragma "nounroll";
	ld.global.nc.u32 	%r587, [%rd340];
	mad.wide.u32 	%rd264, %r587, %r197, %rd342;
	shr.u64 	%rd342, %rd264, 32;
	st.local.u32 	[%rd341], %rd264;
	add.s32 	%r808, %r808, 1;
	add.s64 	%rd341, %rd341, 4;
	add.s64 	%rd340, %rd340, 4;
	setp.ne.s32 	%p121, %r808, 6;
	@%p121 bra 	$L__BB0_122;
	shr.u32 	%r588, %r196, 23;
	st.local.u32 	[%rd1+24], %rd342;
	and.b32  	%r200, %r588, 31;
	and.b32  	%r589, %r588, 224;
	add.s32 	%r590, %r589, -128;
	shr.u32 	%r591, %r590, 5;
	mul.wide.u32 	%rd265, %r591, 4;
	sub.s64 	%rd81, %rd1, %rd265;
	ld.local.u32 	%r809, [%rd81+24];
	ld.local.u32 	%r810, [%rd81+20];
	setp.eq.s32 	%p122, %r200, 0;
	@%p122 bra 	$L__BB0_125;
	shf.l.wrap.b32 	%r809, %r810, %r809, %r200;
	ld.local.u32 	%r592, [%rd81+16];
	shf.l.wrap.b32 	%r810, %r592, %r810, %r200;
$L__BB0_125:
	shr.u32 	%r593, %r809, 30;
	shf.l.wrap.b32 	%r594, %r810, %r809, 2;
	shl.b32 	%r595, %r810, 2;
	shr.u32 	%r596, %r594, 31;
	add.s32 	%r597, %r596, %r593;
	neg.s32 	%r598, %r597;
	setp.lt.s32 	%p123, %r196, 0;
	selp.b32 	%r811, %r598, %r597, %p123;
	xor.b32  	%r599, %r594, %r196;
	shr.s32 	%r600, %r594, 31;
	xor.b32  	%r601, %r600, %r594;
	xor.b32  	%r602, %r600, %r595;
	cvt.u64.u32 	%rd266, %r601;
	shl.b64 	%rd267, %rd266, 32;
	cvt.u64.u32 	%rd268, %r602;
	or.b64  	%rd269, %rd267, %rd268;
	cvt.rn.f64.s64 	%fd29, %rd269;
	mul.f64 	%fd30, %fd29, 0d3BF921FB54442D19;
	cvt.rn.f32.f64 	%f478, %fd30;
	neg.f32 	%f479, %f478;
	setp.lt.s32 	%p124, %r599, 0;
	selp.f32 	%f849, %f479, %f478, %p124;
$L__BB0_126:
	setp.ltu.f32 	%p125, %f100, 0f47CE4780;
	mul.rn.f32 	%f481, %f849, %f849;
	and.b32  	%r604, %r811, 1;
	setp.eq.b32 	%p126, %r604, 1;
	selp.f32 	%f482, 0f3F800000, %f849, %p126;
	fma.rn.f32 	%f483, %f481, %f482, 0f00000000;
	fma.rn.f32 	%f484, %f481, 0f37CBAC00, 0fBAB607ED;
	selp.f32 	%f485, %f484, 0fB94D4153, %p126;
	selp.f32 	%f486, 0f3D2AAABB, 0f3C0885E4, %p126;
	fma.rn.f32 	%f487, %f485, %f481, %f486;
	selp.f32 	%f488, 0fBEFFFFFF, 0fBE2AAAA8, %p126;
	fma.rn.f32 	%f489, %f487, %f481, %f488;
	fma.rn.f32 	%f490, %f489, %f483, %f482;
	and.b32  	%r605, %r811, 2;
	setp.eq.s32 	%p127, %r605, 0;
	mov.f32 	%f491, 0f00000000;
	sub.f32 	%f492, %f491, %f490;
	selp.f32 	%f111, %f490, %f492, %p127;
	@%p125 bra 	$L__BB0_134;
	setp.neu.f32 	%p128, %f100, 0f7F800000;
	@%p128 bra 	$L__BB0_129;
	mov.f32 	%f495, 0f00000000;
	mul.rn.f32 	%f850, %f98, %f495;
	mov.b32 	%r815, 0;
	bra.uni 	$L__BB0_134;
$L__BB0_129:
	mov.b32 	%r209, %f98;
	shl.b32 	%r607, %r209, 8;
	or.b32  	%r210, %r607, -2147483648;
	mov.b64 	%rd345, 0;
	mov.b32 	%r812, 0;
	mov.u64 	%rd343, __cudart_i2opi_f;
	mov.u64 	%rd344, %rd1;
$L__BB0_130:
	.pragma "nounroll";
	ld.global.nc.u32 	%r608, [%rd343];
	mad.wide.u32 	%rd272, %r608, %r210, %rd345;
	shr.u64 	%rd345, %rd272, 32;
	st.local.u32 	[%rd344], %rd272;
	add.s32 	%r812, %r812, 1;
	add.s64 	%rd344, %rd344, 4;
	add.s64 	%rd343, %rd343, 4;
	setp.ne.s32 	%p129, %r812, 6;
	@%p129 bra 	$L__BB0_130;
	shr.u32 	%r609, %r209, 23;
	st.local.u32 	[%rd1+24], %rd345;
	and.b32  	%r213, %r609, 31;
	and.b32  	%r610, %r609, 224;
	add.s32 	%r611, %r610, -128;
	shr.u32 	%r612, %r611, 5;
	mul.wide.u32 	%rd273, %r612, 4;
	sub.s64 	%rd88, %rd1, %rd273;
	ld.local.u32 	%r813, [%rd88+24];
	ld.local.u32 	%r814, [%rd88+20];
	setp.eq.s32 	%p130, %r213, 0;
	@%p130 bra 	$L__BB0_133;
	shf.l.wrap.b32 	%r813, %r814, %r813, %r213;
	ld.local.u32 	%r613, [%rd88+16];
	shf.l.wrap.b32 	%r814, %r613, %r814, %r213;
$L__BB0_133:
	shr.u32 	%r614, %r813, 30;
	shf.l.wrap.b32 	%r615, %r814, %r813, 2;
	shl.b32 	%r616, %r814, 2;
	shr.u32 	%r617, %r615, 31;
	add.s32 	%r618, %r617, %r614;
	neg.s32 	%r619, %r618;
	setp.lt.s32 	%p131, %r209, 0;
	selp.b32 	%r815, %r619, %r618, %p131;
	xor.b32  	%r620, %r615, %r209;
	shr.s32 	%r621, %r615, 31;
	xor.b32  	%r622, %r621, %r615;
	xor.b32  	%r623, %r621, %r616;
	cvt.u64.u32 	%rd274, %r622;
	shl.b64 	%rd275, %rd274, 32;
	cvt.u64.u32 	%rd276, %r623;
	or.b64  	%rd277, %rd275, %rd276;
	cvt.rn.f64.s64 	%fd31, %rd277;
	mul.f64 	%fd32, %fd31, 0d3BF921FB54442D19;
	cvt.rn.f32.f64 	%f493, %fd32;
	neg.f32 	%f494, %f493;
	setp.lt.s32 	%p132, %r620, 0;
	selp.f32 	%f850, %f494, %f493, %p132;
$L__BB0_134:
	mul.rn.f32 	%f496, %f850, %f850;
	and.b32  	%r625, %r815, 1;
	setp.eq.b32 	%p133, %r625, 1;
	selp.f32 	%f497, 0f3F800000, %f850, %p133;
	fma.rn.f32 	%f498, %f496, %f497, 0f00000000;
	fma.rn.f32 	%f499, %f496, 0f37CBAC00, 0fBAB607ED;
	selp.f32 	%f500, %f499, 0fB94D4153, %p133;
	selp.f32 	%f501, 0f3D2AAABB, 0f3C0885E4, %p133;
	fma.rn.f32 	%f502, %f500, %f496, %f501;
	selp.f32 	%f503, 0fBEFFFFFF, 0fBE2AAAA8, %p133;
	fma.rn.f32 	%f504, %f502, %f496, %f503;
	fma.rn.f32 	%f505, %f504, %f498, %f497;
	and.b32  	%r626, %r815, 2;
	setp.eq.s32 	%p134, %r626, 0;
	mov.f32 	%f506, 0f00000000;
	sub.f32 	%f507, %f506, %f505;
	selp.f32 	%f508, %f505, %f507, %p134;
	add.f32 	%f509, %f111, %f508;
	abs.f32 	%f510, %f88;
	abs.f32 	%f511, %f89;
	abs.f32 	%f512, %f90;
	fma.rn.f32 	%f513, %f510, 0f00000000, %f511;
	fma.rn.f32 	%f514, %f512, 0f00000000, %f513;
	mov.f32 	%f515, 0f40800000;
	sub.f32 	%f516, %f515, %f514;
	fma.rn.f32 	%f115, %f104, 0f3F4CCCCD, %f516;
	fma.rn.f32 	%f517, %f511, 0f00000000, %f510;
	fma.rn.f32 	%f518, %f512, 0f00000000, %f517;
	sub.f32 	%f519, %f515, %f518;
	fma.rn.f32 	%f116, %f509, 0f3F4CCCCD, %f519;
	add.f32 	%f117, %f90, %f88;
	add.f32 	%f118, %f117, %f117;
	mul.f32 	%f520, %f118, 0f3F22F983;
	cvt.rni.s32.f32 	%r827, %f520;
	cvt.rn.f32.s32 	%f521, %r827;
	fma.rn.f32 	%f522, %f521, 0fBFC90FDA, %f118;
	fma.rn.f32 	%f523, %f521, 0fB3A22168, %f522;
	fma.rn.f32 	%f853, %f521, 0fA7C234C5, %f523;
	abs.f32 	%f120, %f118;
	setp.ltu.f32 	%p135, %f120, 0f47CE4780;
	mov.u32 	%r819, %r827;
	mov.f32 	%f851, %f853;
	@%p135 bra 	$L__BB0_142;
	setp.neu.f32 	%p136, %f120, 0f7F800000;
	@%p136 bra 	$L__BB0_137;
	mov.f32 	%f526, 0f00000000;
	mul.rn.f32 	%f851, %f118, %f526;
	mov.b32 	%r819, 0;
	bra.uni 	$L__BB0_142;
$L__BB0_137:
	mov.b32 	%r223, %f118;
	shl.b32 	%r628, %r223, 8;
	or.b32  	%r224, %r628, -2147483648;
	mov.b64 	%rd348, 0;
	mov.b32 	%r816, 0;
	mov.u64 	%rd346, __cudart_i2opi_f;
	mov.u64 	%rd347, %rd1;
$L__BB0_138:
	.pragma "nounroll";
	ld.global.nc.u32 	%r629, [%rd346];
	mad.wide.u32 	%rd280, %r629, %r224, %rd348;
	shr.u64 	%rd348, %rd280, 32;
	st.local.u32 	[%rd347], %rd280;
	add.s32 	%r816, %r816, 1;
	add.s64 	%rd347, %rd347, 4;
	add.s64 	%rd346, %rd346, 4;
	setp.ne.s32 	%p137, %r816, 6;
	@%p137 bra 	$L__BB0_138;
	shr.u32 	%r630, %r223, 23;
	st.local.u32 	[%rd1+24], %rd348;
	and.b32  	%r227, %r630, 31;
	and.b32  	%r631, %r630, 224;
	add.s32 	%r632, %r631, -128;
	shr.u32 	%r633, %r632, 5;
	mul.wide.u32 	%rd281, %r633, 4;
	sub.s64 	%rd95, %rd1, %rd281;
	ld.local.u32 	%r817, [%rd95+24];
	ld.local.u32 	%r818, [%rd95+20];
	setp.eq.s32 	%p138, %r227, 0;
	@%p138 bra 	$L__BB0_141;
	shf.l.wrap.b32 	%r817, %r818, %r817, %r227;
	ld.local.u32 	%r634, [%rd95+16];
	shf.l.wrap.b32 	%r818, %r634, %r818, %r227;
$L__BB0_141:
	shr.u32 	%r635, %r817, 30;
	shf.l.wrap.b32 	%r636, %r818, %r817, 2;
	shl.b32 	%r637, %r818, 2;
	shr.u32 	%r638, %r636, 31;
	add.s32 	%r639, %r638, %r635;
	neg.s32 	%r640, %r639;
	setp.lt.s32 	%p139, %r223, 0;
	selp.b32 	%r819, %r640, %r639, %p139;
	xor.b32  	%r641, %r636, %r223;
	shr.s32 	%r642, %r636, 31;
	xor.b32  	%r643, %r642, %r636;
	xor.b32  	%r644, %r642, %r637;
	cvt.u64.u32 	%rd282, %r643;
	shl.b64 	%rd283, %rd282, 32;
	cvt.u64.u32 	%rd284, %r644;
	or.b64  	%rd285, %rd283, %rd284;
	cvt.rn.f64.s64 	%fd33, %rd285;
	mul.f64 	%fd34, %fd33, 0d3BF921FB54442D19;
	cvt.rn.f32.f64 	%f524, %fd34;
	neg.f32 	%f525, %f524;
	setp.lt.s32 	%p140, %r641, 0;
	selp.f32 	%f851, %f525, %f524, %p140;
$L__BB0_142:
	mul.rn.f32 	%f527, %f851, %f851;
	and.b32  	%r646, %r819, 1;
	setp.eq.b32 	%p141, %r646, 1;
	selp.f32 	%f528, 0f3F800000, %f851, %p141;
	fma.rn.f32 	%f529, %f527, %f528, 0f00000000;
	fma.rn.f32 	%f530, %f527, 0f37CBAC00, 0fBAB607ED;
	selp.f32 	%f531, %f530, 0fB94D4153, %p141;
	selp.f32 	%f532, 0f3D2AAABB, 0f3C0885E4, %p141;
	fma.rn.f32 	%f533, %f531, %f527, %f532;
	selp.f32 	%f534, 0fBEFFFFFF, 0fBE2AAAA8, %p141;
	fma.rn.f32 	%f535, %f533, %f527, %f534;
	fma.rn.f32 	%f536, %f535, %f529, %f528;
	and.b32  	%r647, %r819, 2;
	setp.eq.s32 	%p142, %r647, 0;
	mov.f32 	%f537, 0f00000000;
	sub.f32 	%f538, %f537, %f536;
	selp.f32 	%f124, %f536, %f538, %p142;
	mul.f32 	%f539, %f117, 0f3F22F983;
	cvt.rni.s32.f32 	%r831, %f539;
	cvt.rn.f32.s32 	%f540, %r831;
	fma.rn.f32 	%f541, %f540, 0fBFC90FDA, %f117;
	fma.rn.f32 	%f542, %f540, 0fB3A22168, %f541;
	fma.rn.f32 	%f854, %f540, 0fA7C234C5, %f542;
	abs.f32 	%f126, %f117;
	setp.ltu.f32 	%p143, %f126, 0f47CE4780;
	mov.u32 	%r823, %r831;
	mov.f32 	%f852, %f854;
	@%p143 bra 	$L__BB0_150;
	setp.neu.f32 	%p144, %f126, 0f7F800000;
	@%p144 bra 	$L__BB0_145;
	mov.f32 	%f545, 0f00000000;
	mul.rn.f32 	%f852, %f117, %f545;
	mov.b32 	%r823, 0;
	bra.uni 	$L__BB0_150;
$L__BB0_145:
	mov.b32 	%r237, %f117;
	shl.b32 	%r649, %r237, 8;
	or.b32  	%r238, %r649, -2147483648;
	mov.b64 	%rd351, 0;
	mov.b32 	%r820, 0;
	mov.u64 	%rd349, __cudart_i2opi_f;
	mov.u64 	%rd350, %rd1;
$L__BB0_146:
	.pragma "nounroll";
	ld.global.nc.u32 	%r650, [%rd349];
	mad.wide.u32 	%rd288, %r650, %r238, %rd351;
	shr.u64 	%rd351, %rd288, 32;
	st.local.u32 	[%rd350], %rd288;
	add.s32 	%r820, %r820, 1;
	add.s64 	%rd350, %rd350, 4;
	add.s64 	%rd349, %rd349, 4;
	setp.ne.s32 	%p145, %r820, 6;
	@%p145 bra 	$L__BB0_146;
	shr.u32 	%r651, %r237, 23;
	st.local.u32 	[%rd1+24], %rd351;
	and.b32  	%r241, %r651, 31;
	and.b32  	%r652, %r651, 224;
	add.s32 	%r653, %r652, -128;
	shr.u32 	%r654, %r653, 5;
	mul.wide.u32 	%rd289, %r654, 4;
	sub.s64 	%rd102, %rd1, %rd289;
	ld.local.u32 	%r821, [%rd102+24];
	ld.local.u32 	%r822, [%rd102+20];
	setp.eq.s32 	%p146, %r241, 0;
	@%p146 bra 	$L__BB0_149;
	shf.l.wrap.b32 	%r821, %r822, %r821, %r241;
	ld.local.u32 	%r655, [%rd102+16];
	shf.l.wrap.b32 	%r822, %r655, %r822, %r241;
$L__BB0_149:
	shr.u32 	%r656, %r821, 30;
	shf.l.wrap.b32 	%r657, %r822, %r821, 2;
	shl.b32 	%r658, %r822, 2;
	shr.u32 	%r659, %r657, 31;
	add.s32 	%r660, %r659, %r656;
	neg.s32 	%r661, %r660;
	setp.lt.s32 	%p147, %r237, 0;
	selp.b32 	%r823, %r661, %r660, %p147;
	xor.b32  	%r662, %r657, %r237;
	shr.s32 	%r663, %r657, 31;
	xor.b32  	%r664, %r663, %r657;
	xor.b32  	%r665, %r663, %r658;
	cvt.u64.u32 	%rd290, %r664;
	shl.b64 	%rd291, %rd290, 32;
	cvt.u64.u32 	%rd292, %r665;
	or.b64  	%rd293, %rd291, %rd292;
	cvt.rn.f64.s64 	%fd35, %rd293;
	mul.f64 	%fd36, %fd35, 0d3BF921FB54442D19;
	cvt.rn.f32.f64 	%f543, %fd36;
	neg.f32 	%f544, %f543;
	setp.lt.s32 	%p148, %r662, 0;
	selp.f32 	%f852, %f544, %f543, %p148;
$L__BB0_150:
	setp.ltu.f32 	%p149, %f120, 0f47CE4780;
	add.s32 	%r667, %r823, 1;
	mul.rn.f32 	%f546, %f852, %f852;
	and.b32  	%r668, %r823, 1;
	setp.eq.b32 	%p150, %r668, 1;
	selp.f32 	%f547, %f852, 0f3F800000, %p150;
	fma.rn.f32 	%f548, %f546, %f547, 0f00000000;
	fma.rn.f32 	%f549, %f546, 0f37CBAC00, 0fBAB607ED;
	selp.f32 	%f550, 0fB94D4153, %f549, %p150;
	selp.f32 	%f551, 0f3C0885E4, 0f3D2AAABB, %p150;
	fma.rn.f32 	%f552, %f550, %f546, %f551;
	selp.f32 	%f553, 0fBE2AAAA8, 0fBEFFFFFF, %p150;
	fma.rn.f32 	%f554, %f552, %f546, %f553;
	fma.rn.f32 	%f555, %f554, %f548, %f547;
	and.b32  	%r669, %r667, 2;
	setp.eq.s32 	%p151, %r669, 0;
	mov.f32 	%f556, 0f00000000;
	sub.f32 	%f557, %f556, %f555;
	selp.f32 	%f558, %f555, %f557, %p151;
	fma.rn.f32 	%f559, %f124, 0f3E99999A, %f88;
	fma.rn.f32 	%f560, %f558, 0f3F000000, %f89;
	mul.f32 	%f561, %f559, 0f3F000000;
	cvt.rmi.f32.f32 	%f562, %f561;
	add.f32 	%f563, %f562, %f562;
	sub.f32 	%f564, %f559, %f563;
	mul.f32 	%f565, %f560, 0f3F000000;
	cvt.rmi.f32.f32 	%f566, %f565;
	add.f32 	%f567, %f566, %f566;
	sub.f32 	%f568, %f560, %f567;
	add.f32 	%f569, %f564, 0fBF800000;
	add.f32 	%f570, %f568, 0fBF800000;
	mul.f32 	%f571, %f570, %f570;
	fma.rn.f32 	%f572, %f569, %f569, %f571;
	sqrt.rn.f32 	%f130, %f572;
	@%p149 bra 	$L__BB0_158;
	setp.neu.f32 	%p152, %f120, 0f7F800000;
	@%p152 bra 	$L__BB0_153;
	mov.f32 	%f575, 0f00000000;
	mul.rn.f32 	%f853, %f118, %f575;
	mov.b32 	%r827, 0;
	bra.uni 	$L__BB0_158;
$L__BB0_153:
	mov.b32 	%r250, %f118;
	shl.b32 	%r671, %r250, 8;
	or.b32  	%r251, %r671, -2147483648;
	mov.b64 	%rd354, 0;
	mov.b32 	%r824, 0;
	mov.u64 	%rd352, __cudart_i2opi_f;
	mov.u64 	%rd353, %rd1;
$L__BB0_154:
	.pragma "nounroll";
	ld.global.nc.u32 	%r672, [%rd352];
	mad.wide.u32 	%rd296, %r672, %r251, %rd354;
	shr.u64 	%rd354, %rd296, 32;
	st.local.u32 	[%rd353], %rd296;
	add.s32 	%r824, %r824, 1;
	add.s64 	%rd353, %rd353, 4;
	add.s64 	%rd352, %rd352, 4;
	setp.ne.s32 	%p153, %r824, 6;
	@%p153 bra 	$L__BB0_154;
	shr.u32 	%r673, %r250, 23;
	st.local.u32 	[%rd1+24], %rd354;
	and.b32  	%r254, %r673, 31;
	and.b32  	%r674, %r673, 224;
	add.s32 	%r675, %r674, -128;
	shr.u32 	%r676, %r675, 5;
	mul.wide.u32 	%rd297, %r676, 4;
	sub.s64 	%rd109, %rd1, %rd297;
	ld.local.u32 	%r825, [%rd109+24];
	ld.local.u32 	%r826, [%rd109+20];
	setp.eq.s32 	%p154, %r254, 0;
	@%p154 bra 	$L__BB0_157;
	shf.l.wrap.b32 	%r825, %r826, %r825, %r254;
	ld.local.u32 	%r677, [%rd109+16];
	shf.l.wrap.b32 	%r826, %r677, %r826, %r254;
$L__BB0_157:
	shr.u32 	%r678, %r825, 30;
	shf.l.wrap.b32 	%r679, %r826, %r825, 2;
	shl.b32 	%r680, %r826, 2;
	shr.u32 	%r681, %r679, 31;
	add.s32 	%r682, %r681, %r678;
	neg.s32 	%r683, %r682;
	setp.lt.s32 	%p155, %r250, 0;
	selp.b32 	%r827, %r683, %r682, %p155;
	xor.b32  	%r684, %r679, %r250;
	shr.s32 	%r685, %r679, 31;
	xor.b32  	%r686, %r685, %r679;
	xor.b32  	%r687, %r685, %r680;
	cvt.u64.u32 	%rd298, %r686;
	shl.b64 	%rd299, %rd298, 32;
	cvt.u64.u32 	%rd300, %r687;
	or.b64  	%rd301, %rd299, %rd300;
	cvt.rn.f64.s64 	%fd37, %rd301;
	mul.f64 	%fd38, %fd37, 0d3BF921FB54442D19;
	cvt.rn.f32.f64 	%f573, %fd38;
	neg.f32 	%f574, %f573;
	setp.lt.s32 	%p156, %r684, 0;
	selp.f32 	%f853, %f574, %f573, %p156;
$L__BB0_158:
	setp.ltu.f32 	%p157, %f126, 0f47CE4780;
	mul.rn.f32 	%f576, %f853, %f853;
	and.b32  	%r689, %r827, 1;
	setp.eq.b32 	%p158, %r689, 1;
	selp.f32 	%f577, 0f3F800000, %f853, %p158;
	fma.rn.f32 	%f578, %f576, %f577, 0f00000000;
	fma.rn.f32 	%f579, %f576, 0f37CBAC00, 0fBAB607ED;
	selp.f32 	%f580, %f579, 0fB94D4153, %p158;
	selp.f32 	%f581, 0f3D2AAABB, 0f3C0885E4, %p158;
	fma.rn.f32 	%f582, %f580, %f576, %f581;
	selp.f32 	%f583, 0fBEFFFFFF, 0fBE2AAAA8, %p158;
	fma.rn.f32 	%f584, %f582, %f576, %f583;
	fma.rn.f32 	%f585, %f584, %f578, %f577;
	and.b32  	%r690, %r827, 2;
	setp.eq.s32 	%p159, %r690, 0;
	mov.f32 	%f586, 0f00000000;
	sub.f32 	%f587, %f586, %f585;
	selp.f32 	%f134, %f585, %f587, %p159;
	@%p157 bra 	$L__BB0_166;
	setp.neu.f32 	%p160, %f126, 0f7F800000;
	@%p160 bra 	$L__BB0_161;
	mov.f32 	%f590, 0f00000000;
	mul.rn.f32 	%f854, %f117, %f590;
	mov.b32 	%r831, 0;
	bra.uni 	$L__BB0_166;
$L__BB0_161:
	mov.b32 	%r263, %f117;
	shl.b32 	%r692, %r263, 8;
	or.b32  	%r264, %r692, -2147483648;
	mov.b64 	%rd357, 0;
	mov.b32 	%r828, 0;
	mov.u64 	%rd355, __cudart_i2opi_f;
	mov.u64 	%rd356, %rd1;
$L__BB0_162:
	.pragma "nounroll";
	ld.global.nc.u32 	%r693, [%rd355];
	mad.wide.u32 	%rd304, %r693, %r264, %rd357;
	shr.u64 	%rd357, %rd304, 32;
	st.local.u32 	[%rd356], %rd304;
	add.s32 	%r828, %r828, 1;
	add.s64 	%rd356, %rd356, 4;
	add.s64 	%rd355, %rd355, 4;
	setp.ne.s32 	%p161, %r828, 6;
	@%p161 bra 	$L__BB0_162;
	shr.u32 	%r694, %r263, 23;
	st.local.u32 	[%rd1+24], %rd357;
	and.b32  	%r267, %r694, 31;
	and.b32  	%r695, %r694, 224;
	add.s32 	%r696, %r695, -128;
	shr.u32 	%r697, %r696, 5;
	mul.wide.u32 	%rd305, %r697, 4;
	sub.s64 	%rd116, %rd1, %rd305;
	ld.local.u32 	%r829, [%rd116+24];
	ld.local.u32 	%r830, [%rd116+20];
	setp.eq.s32 	%p162, %r267, 0;
	@%p162 bra 	$L__BB0_165;
	shf.l.wrap.b32 	%r829, %r830, %r829, %r267;
	ld.local.u32 	%r698, [%rd116+16];
	shf.l.wrap.b32 	%r830, %r698, %r830, %r267;
$L__BB0_165:
	shr.u32 	%r699, %r829, 30;
	shf.l.wrap.b32 	%r700, %r830, %r829, 2;
	shl.b32 	%r701, %r830, 2;
	shr.u32 	%r702, %r700, 31;
	add.s32 	%r703, %r702, %r699;
	neg.s32 	%r704, %r703;
	setp.lt.s32 	%p163, %r263, 0;
	selp.b32 	%r831, %r704, %r703, %p163;
	xor.b32  	%r705, %r700, %r263;
	shr.s32 	%r706, %r700, 31;
	xor.b32  	%r707, %r706, %r700;
	xor.b32  	%r708, %r706, %r701;
	cvt.u64.u32 	%rd306, %r707;
	shl.b64 	%rd307, %rd306, 32;
	cvt.u64.u32 	%rd308, %r708;
	or.b64  	%rd309, %rd307, %rd308;
	cvt.rn.f64.s64 	%fd39, %rd309;
	mul.f64 	%fd40, %fd39, 0d3BF921FB54442D19;
	cvt.rn.f32.f64 	%f588, %fd40;
	neg.f32 	%f589, %f588;
	setp.lt.s32 	%p164, %r705, 0;
	selp.f32 	%f854, %f589, %f588, %p164;
$L__BB0_166:
	mul.f32 	%f592, %f846, 0f3DCCCCCD;
	sqrt.rn.f32 	%f593, %f592;
	add.s32 	%r710, %r831, 1;
	mul.rn.f32 	%f594, %f854, %f854;
	and.b32  	%r711, %r831, 1;
	setp.eq.b32 	%p165, %r711, 1;
	selp.f32 	%f595, %f854, 0f3F800000, %p165;
	fma.rn.f32 	%f596, %f594, %f595, 0f00000000;
	fma.rn.f32 	%f597, %f594, 0f37CBAC00, 0fBAB607ED;
	selp.f32 	%f598, 0fB94D4153, %f597, %p165;
	selp.f32 	%f599, 0f3C0885E4, 0f3D2AAABB, %p165;
	fma.rn.f32 	%f600, %f598, %f594, %f599;
	selp.f32 	%f601, 0fBE2AAAA8, 0fBEFFFFFF, %p165;
	fma.rn.f32 	%f602, %f600, %f594, %f601;
	fma.rn.f32 	%f603, %f602, %f596, %f595;
	and.b32  	%r712, %r710, 2;
	setp.eq.s32 	%p166, %r712, 0;
	mov.f32 	%f604, 0f00000000;
	sub.f32 	%f605, %f604, %f603;
	selp.f32 	%f606, %f603, %f605, %p166;
	add.f32 	%f607, %f89, 0f3F000000;
	fma.rn.f32 	%f608, %f134, 0f3E99999A, %f607;
	fma.rn.f32 	%f609, %f606, 0f3E99999A, %f90;
	mul.f32 	%f610, %f608, 0f3F000000;
	cvt.rmi.f32.f32 	%f611, %f610;
	add.f32 	%f612, %f611, %f611;
	sub.f32 	%f613, %f608, %f612;
	mul.f32 	%f614, %f609, 0f3F000000;
	cvt.rmi.f32.f32 	%f615, %f614;
	add.f32 	%f616, %f615, %f615;
	sub.f32 	%f617, %f609, %f616;
	add.f32 	%f618, %f613, 0fBF800000;
	add.f32 	%f619, %f617, 0fBF800000;
	mul.f32 	%f620, %f619, %f619;
	fma.rn.f32 	%f621, %f618, %f618, %f620;
	sqrt.rn.f32 	%f622, %f621;
	add.f32 	%f623, %f622, 0fBE4CCCCD;
	add.f32 	%f624, %f130, 0fBE4CCCCD;
	min.f32 	%f625, %f624, %f623;
	min.f32 	%f626, %f116, %f625;
	min.f32 	%f627, %f115, %f626;
	sub.f32 	%f628, %f627, %f85;
	max.f32 	%f629, %f628, 0f00000000;
	abs.f32 	%f630, %f21;
	mul.f32 	%f631, %f630, %f593;
	fma.rn.f32 	%f632, %f846, 0f3D4CCCCD, %f631;
	add.f32 	%f633, %f632, %f629;
	abs.f32 	%f634, %f33;
	mul.f32 	%f635, %f634, %f593;
	fma.rn.f32 	%f636, %f846, 0f3D4CCCCD, %f635;
	add.f32 	%f637, %f636, %f629;
	abs.f32 	%f638, %f32;
	mul.f32 	%f639, %f638, %f593;
	fma.rn.f32 	%f640, %f846, 0f3D4CCCCD, %f639;
	add.f32 	%f641, %f640, %f629;
	mul.f32 	%f642, %f846, %f846;
	mul.f32 	%f643, %f846, %f642;
	fma.rn.f32 	%f644, %f846, %f643, 0f38D1B717;
	rcp.rn.f32 	%f645, %f644;
	min.f32 	%f646, %f645, 0f3F800000;
	fma.rn.f32 	%f647, %f646, 0f3F000000, 0f3F000000;
	mul.f32 	%f648, %f647, %f633;
	min.f32 	%f138, %f648, 0f3F800000;
	mul.f32 	%f649, %f647, %f637;
	min.f32 	%f139, %f649, 0f3F800000;
	mul.f32 	%f650, %f647, %f641;
	min.f32 	%f140, %f650, 0f3F800000;
	abs.f32 	%f141, %f138;
	setp.eq.f32 	%p167, %f138, 0f3F800000;
	mov.f32 	%f855, 0f3F800000;
	@%p167 bra 	$L__BB0_173;
	setp.num.f32 	%p168, %f141, %f141;
	@%p168 bra 	$L__BB0_169;
	mov.f32 	%f707, 0f3F4CCCCD;
	add.rn.f32 	%f855, %f138, %f707;
	bra.uni 	$L__BB0_173;
$L__BB0_169:
	setp.neu.f32 	%p169, %f138, 0f00000000;
	setp.neu.f32 	%p170, %f141, 0f7F800000;
	and.pred  	%p171, %p169, %p170;
	@%p171 bra 	$L__BB0_171;
	add.f32 	%f706, %f138, %f138;
	mov.b32 	%r722, %f706;
	and.b32  	%r723, %r722, 2147483647;
	mov.b32 	%f855, %r723;
	bra.uni 	$L__BB0_173;
$L__BB0_171:
	setp.lt.f32 	%p172, %f141, 0f00800000;
	mul.f32 	%f651, %f141, 0f4B800000;
	selp.f32 	%f652, %f651, %f141, %p172;
	mov.b32 	%r713, %f652;
	add.s32 	%r714, %r713, -1060439283;
	and.b32  	%r715, %r714, -8388608;
	sub.s32 	%r716, %r713, %r715;
	mov.b32 	%f653, %r716;
	cvt.rn.f32.s32 	%f654, %r715;
	selp.f32 	%f655, 0fC1C00000, 0f00000000, %p172;
	fma.rn.f32 	%f656, %f654, 0f34000000, %f655;
	add.f32 	%f657, %f653, 0fBF800000;
	add.f32 	%f658, %f653, 0f3F800000;
	rcp.approx.ftz.f32 	%f659, %f658;
	add.f32 	%f660, %f657, %f657;
	mul.f32 	%f661, %f660, %f659;
	mul.f32 	%f662, %f661, %f661;
	neg.f32 	%f663, %f661;
	sub.f32 	%f664, %f657, %f661;
	add.f32 	%f665, %f664, %f664;
	fma.rn.f32 	%f666, %f663, %f657, %f665;
	mul.rn.f32 	%f667, %f659, %f666;
	fma.rn.f32 	%f668, %f662, 0f3A2C32E4, 0f3B52E7DB;
	fma.rn.f32 	%f669, %f668, %f662, 0f3C93BB73;
	fma.rn.f32 	%f670, %f669, %f662, 0f3DF6384F;
	mul.rn.f32 	%f671, %f670, %f662;
	fma.rn.f32 	%f672, %f661, 0f3FB8AA3B, %f656;
	mul.f32 	%f673, %f671, 0f40400000;
	sub.f32 	%f674, %f656, %f672;
	fma.rn.f32 	%f675, %f661, 0f3FB8AA3B, %f674;
	fma.rn.f32 	%f676, %f667, 0f3FB8AA3B, %f675;
	fma.rn.f32 	%f677, %f661, 0f32A55E34, %f676;
	fma.rn.f32 	%f678, %f673, %f667, %f677;
	fma.rn.f32 	%f679, %f671, %f661, %f678;
	add.rn.f32 	%f680, %f672, %f679;
	mov.f32 	%f681, 0f3F4CCCCD;
	mul.rn.f32 	%f682, %f680, %f681;
	cvt.rni.f32.f32 	%f683, %f682;
	sub.f32 	%f684, %f682, %f683;
	neg.f32 	%f685, %f682;
	fma.rn.f32 	%f686, %f680, 0f3F4CCCCD, %f685;
	neg.f32 	%f687, %f672;
	add.rn.f32 	%f688, %f680, %f687;
	neg.f32 	%f689, %f688;
	add.rn.f32 	%f690, %f679, %f689;
	fma.rn.f32 	%f691, %f690, 0f3F4CCCCD, %f686;
	add.f32 	%f692, %f684, %f691;
	setp.gt.f32 	%p173, %f683, 0f00000000;
	selp.b32 	%r717, 0, -2097152000, %p173;
	setp.geu.f32 	%p174, %f138, 0f00000000;
	setp.lt.f32 	%p175, %f682, 0f00000000;
	selp.f32 	%f693, 0f00000000, 0f7F800000, %p175;
	abs.f32 	%f694, %f682;
	setp.gt.f32 	%p176, %f694, 0f43180000;
	cvt.rzi.s32.f32 	%r718, %f683;
	shl.b32 	%r719, %r718, 23;
	sub.s32 	%r720, %r719, %r717;
	mov.b32 	%f695, %r720;
	add.s32 	%r721, %r717, 2130706432;
	mov.b32 	%f696, %r721;
	fma.rn.f32 	%f697, %f692, 0f391FCB8E, 0f3AAF85ED;
	fma.rn.f32 	%f698, %f697, %f692, 0f3C1D9856;
	fma.rn.f32 	%f699, %f698, %f692, 0f3D6357BB;
	fma.rn.f32 	%f700, %f699, %f692, 0f3E75FDEC;
	fma.rn.f32 	%f701, %f700, %f692, 0f3F317218;
	fma.rn.f32 	%f702, %f701, %f692, 0f3F800000;
	mul.f32 	%f703, %f702, %f696;
	mul.f32 	%f704, %f703, %f695;
	selp.f32 	%f855, %f693, %f704, %p176;
	@%p174 bra 	$L__BB0_173;
	mov.f32 	%f855, 0f7FFFFFFF;
$L__BB0_173:
	abs.f32 	%f146, %f139;
	setp.eq.f32 	%p177, %f139, 0f3F800000;
	mov.f32 	%f856, 0f3F800000;
	@%p177 bra 	$L__BB0_180;
	setp.num.f32 	%p178, %f146, %f146;
	@%p178 bra 	$L__BB0_176;
	mov.f32 	%f765, 0f3F4CCCCD;
	add.rn.f32 	%f856, %f139, %f765;
	bra.uni 	$L__BB0_180;
$L__BB0_176:
	setp.neu.f32 	%p179, %f139, 0f00000000;
	setp.neu.f32 	%p180, %f146, 0f7F800000;
	and.pred  	%p181, %p179, %p180;
	@%p181 bra 	$L__BB0_178;
	add.f32 	%f764, %f139, %f139;
	mov.b32 	%r733, %f764;
	and.b32  	%r734, %r733, 2147483647;
	mov.b32 	%f856, %r734;
	bra.uni 	$L__BB0_180;
$L__BB0_178:
	setp.lt.f32 	%p182, %f146, 0f00800000;
	mul.f32 	%f709, %f146, 0f4B800000;
	selp.f32 	%f710, %f709, %f146, %p182;
	mov.b32 	%r724, %f710;
	add.s32 	%r725, %r724, -1060439283;
	and.b32  	%r726, %r725, -8388608;
	sub.s32 	%r727, %r724, %r726;
	mov.b32 	%f711, %r727;
	cvt.rn.f32.s32 	%f712, %r726;
	selp.f32 	%f713, 0fC1C00000, 0f00000000, %p182;
	fma.rn.f32 	%f714, %f712, 0f34000000, %f713;
	add.f32 	%f715, %f711, 0fBF800000;
	add.f32 	%f716, %f711, 0f3F800000;
	rcp.approx.ftz.f32 	%f717, %f716;
	add.f32 	%f718, %f715, %f715;
	mul.f32 	%f719, %f718, %f717;
	mul.f32 	%f720, %f719, %f719;
	neg.f32 	%f721, %f719;
	sub.f32 	%f722, %f715, %f719;
	add.f32 	%f723, %f722, %f722;
	fma.rn.f32 	%f724, %f721, %f715, %f723;
	mul.rn.f32 	%f725, %f717, %f724;
	fma.rn.f32 	%f726, %f720, 0f3A2C32E4, 0f3B52E7DB;
	fma.rn.f32 	%f727, %f726, %f720, 0f3C93BB73;
	fma.rn.f32 	%f728, %f727, %f720, 0f3DF6384F;
	mul.rn.f32 	%f729, %f728, %f720;
	fma.rn.f32 	%f730, %f719, 0f3FB8AA3B, %f714;
	mul.f32 	%f731, %f729, 0f40400000;
	sub.f32 	%f732, %f714, %f730;
	fma.rn.f32 	%f733, %f719, 0f3FB8AA3B, %f732;
	fma.rn.f32 	%f734, %f725, 0f3FB8AA3B, %f733;
	fma.rn.f32 	%f735, %f719, 0f32A55E34, %f734;
	fma.rn.f32 	%f736, %f731, %f725, %f735;
	fma.rn.f32 	%f737, %f729, %f719, %f736;
	add.rn.f32 	%f738, %f730, %f737;
	mov.f32 	%f739, 0f3F4CCCCD;
	mul.rn.f32 	%f740, %f738, %f739;
	cvt.rni.f32.f32 	%f741, %f740;
	sub.f32 	%f742, %f740, %f741;
	neg.f32 	%f743, %f740;
	fma.rn.f32 	%f744, %f738, 0f3F4CCCCD, %f743;
	neg.f32 	%f745, %f730;
	add.rn.f32 	%f746, %f738, %f745;
	neg.f32 	%f747, %f746;
	add.rn.f32 	%f748, %f737, %f747;
	fma.rn.f32 	%f749, %f748, 0f3F4CCCCD, %f744;
	add.f32 	%f750, %f742, %f749;
	setp.gt.f32 	%p183, %f741, 0f00000000;
	selp.b32 	%r728, 0, -2097152000, %p183;
	setp.geu.f32 	%p184, %f139, 0f00000000;
	setp.lt.f32 	%p185, %f740, 0f00000000;
	selp.f32 	%f751, 0f00000000, 0f7F800000, %p185;
	abs.f32 	%f752, %f740;
	setp.gt.f32 	%p186, %f752, 0f43180000;
	cvt.rzi.s32.f32 	%r729, %f741;
	shl.b32 	%r730, %r729, 23;
	sub.s32 	%r731, %r730, %r728;
	mov.b32 	%f753, %r731;
	add.s32 	%r732, %r728, 2130706432;
	mov.b32 	%f754, %r732;
	fma.rn.f32 	%f755, %f750, 0f391FCB8E, 0f3AAF85ED;
	fma.rn.f32 	%f756, %f755, %f750, 0f3C1D9856;
	fma.rn.f32 	%f757, %f756, %f750, 0f3D6357BB;
	fma.rn.f32 	%f758, %f757, %f750, 0f3E75FDEC;
	fma.rn.f32 	%f759, %f758, %f750, 0f3F317218;
	fma.rn.f32 	%f760, %f759, %f750, 0f3F800000;
	mul.f32 	%f761, %f760, %f754;
	mul.f32 	%f762, %f761, %f753;
	selp.f32 	%f856, %f751, %f762, %p186;
	@%p184 bra 	$L__BB0_180;
	mov.f32 	%f856, 0f7FFFFFFF;
$L__BB0_180:
	abs.f32 	%f151, %f140;
	setp.eq.f32 	%p187, %f140, 0f3F800000;
	mov.f32 	%f857, 0f3F800000;
	@%p187 bra 	$L__BB0_187;
	setp.num.f32 	%p188, %f151, %f151;
	@%p188 bra 	$L__BB0_183;
	mov.f32 	%f823, 0f3F4CCCCD;
	add.rn.f32 	%f857, %f140, %f823;
	bra.uni 	$L__BB0_187;
$L__BB0_183:
	setp.neu.f32 	%p189, %f140, 0f00000000;
	setp.neu.f32 	%p190, %f151, 0f7F800000;
	and.pred  	%p191, %p189, %p190;
	@%p191 bra 	$L__BB0_185;
	add.f32 	%f822, %f140, %f140;
	mov.b32 	%r744, %f822;
	and.b32  	%r745, %r744, 2147483647;
	mov.b32 	%f857, %r745;
	bra.uni 	$L__BB0_187;
$L__BB0_185:
	setp.lt.f32 	%p192, %f151, 0f00800000;
	mul.f32 	%f767, %f151, 0f4B800000;
	selp.f32 	%f768, %f767, %f151, %p192;
	mov.b32 	%r735, %f768;
	add.s32 	%r736, %r735, -1060439283;
	and.b32  	%r737, %r736, -8388608;
	sub.s32 	%r738, %r735, %r737;
	mov.b32 	%f769, %r738;
	cvt.rn.f32.s32 	%f770, %r737;
	selp.f32 	%f771, 0fC1C00000, 0f00000000, %p192;
	fma.rn.f32 	%f772, %f770, 0f34000000, %f771;
	add.f32 	%f773, %f769, 0fBF800000;
	add.f32 	%f774, %f769, 0f3F800000;
	rcp.approx.ftz.f32 	%f775, %f774;
	add.f32 	%f776, %f773, %f773;
	mul.f32 	%f777, %f776, %f775;
	mul.f32 	%f778, %f777, %f777;
	neg.f32 	%f779, %f777;
	sub.f32 	%f780, %f773, %f777;
	add.f32 	%f781, %f780, %f780;
	fma.rn.f32 	%f782, %f779, %f773, %f781;
	mul.rn.f32 	%f783, %f775, %f782;
	fma.rn.f32 	%f784, %f778, 0f3A2C32E4, 0f3B52E7DB;
	fma.rn.f32 	%f785, %f784, %f778, 0f3C93BB73;
	fma.rn.f32 	%f786, %f785, %f778, 0f3DF6384F;
	mul.rn.f32 	%f787, %f786, %f778;
	fma.rn.f32 	%f788, %f777, 0f3FB8AA3B, %f772;
	mul.f32 	%f789, %f787, 0f40400000;
	sub.f32 	%f790, %f772, %f788;
	fma.rn.f32 	%f791, %f777, 0f3FB8AA3B, %f790;
	fma.rn.f32 	%f792, %f783, 0f3FB8AA3B, %f791;
	fma.rn.f32 	%f793, %f777, 0f32A55E34, %f792;
	fma.rn.f32 	%f794, %f789, %f783, %f793;
	fma.rn.f32 	%f795, %f787, %f777, %f794;
	add.rn.f32 	%f796, %f788, %f795;
	mov.f32 	%f797, 0f3F4CCCCD;
	mul.rn.f32 	%f798, %f796, %f797;
	cvt.rni.f32.f32 	%f799, %f798;
	sub.f32 	%f800, %f798, %f799;
	neg.f32 	%f801, %f798;
	fma.rn.f32 	%f802, %f796, 0f3F4CCCCD, %f801;
	neg.f32 	%f803, %f788;
	add.rn.f32 	%f804, %f796, %f803;
	neg.f32 	%f805, %f804;
	add.rn.f32 	%f806, %f795, %f805;
	fma.rn.f32 	%f807, %f806, 0f3F4CCCCD, %f802;
	add.f32 	%f808, %f800, %f807;
	setp.gt.f32 	%p193, %f799, 0f00000000;
	selp.b32 	%r739, 0, -2097152000, %p193;
	setp.geu.f32 	%p194, %f140, 0f00000000;
	setp.lt.f32 	%p195, %f798, 0f00000000;
	selp.f32 	%f809, 0f00000000, 0f7F800000, %p195;
	abs.f32 	%f810, %f798;
	setp.gt.f32 	%p196, %f810, 0f43180000;
	cvt.rzi.s32.f32 	%r740, %f799;
	shl.b32 	%r741, %r740, 23;
	sub.s32 	%r742, %r741, %r739;
	mov.b32 	%f811, %r742;
	add.s32 	%r743, %r739, 2130706432;
	mov.b32 	%f812, %r743;
	fma.rn.f32 	%f813, %f808, 0f391FCB8E, 0f3AAF85ED;
	fma.rn.f32 	%f814, %f813, %f808, 0f3C1D9856;
	fma.rn.f32 	%f815, %f814, %f808, 0f3D6357BB;
	fma.rn.f32 	%f816, %f815, %f808, 0f3E75FDEC;
	fma.rn.f32 	%f817, %f816, %f808, 0f3F317218;
	fma.rn.f32 	%f818, %f817, %f808, 0f3F800000;
	mul.f32 	%f819, %f818, %f812;
	mul.f32 	%f820, %f819, %f811;
	selp.f32 	%f857, %f809, %f820, %p196;
	@%p194 bra 	$L__BB0_187;
	mov.f32 	%f857, 0f7FFFFFFF;
$L__BB0_187:
	ld.param.u64 	%rd313, [_Z12renderKernelPhf_param_0];
	mad.lo.s32 	%r746, %r282, 640, %r1;
	shl.b32 	%r747, %r746, 2;
	mul.f32 	%f824, %f857, 0f437F0000;
	min.f32 	%f825, %f824, 0f437F0000;
	cvt.rzi.u32.f32 	%r748, %f825;
	cvt.s64.s32 	%rd310, %r747;
	cvta.to.global.u64 	%rd311, %rd313;
	add.s64 	%rd312, %rd311, %rd310;
	st.global.u8 	[%rd312], %r748;
	mul.f32 	%f826, %f856, 0f437F0000;
	min.f32 	%f827, %f826, 0f437F0000;
	cvt.rzi.u32.f32 	%r749, %f827;
	st.global.u8 	[%rd312+1], %r749;
	mul.f32 	%f828, %f855, 0f437F0000;
	min.f32 	%f829, %f828, 0f437F0000;
	cvt.rzi.u32.f32 	%r750, %f829;
	st.global.u8 	[%rd312+2], %r750;
	mov.b16 	%rs1, 255;
	st.global.u8 	[%rd312+3], %rs1;
$L__BB0_188:
	ret;

}


// ===== COMPILED SASS (sm_100) =====

	.target	sm_100

	.elftype	@"ET_EXEC"


//--------------------- .note.nv.tkinfo           --------------------------
	.section	.note.nv.tkinfo,"",@"SHT_NOTE"
	.sectionflags	@"SHF_NOTE_NV_TKINFO"
	.tkinfo
        /*0018*/ 	.word	0x00000002
        /*0030*/ 	.string	""
        /*0030*/ 	.string	"ptxas"
        /*0030*/ 	.string	"Cuda compilation tools, release 13.0, V13.0.88"
        /*0030*/ 	.string	"Build cuda_13.0.r13.0/compiler.36424714_0"
        /*0030*/ 	.string	"-arch sm_100 -m 64 "



//--------------------- .note.nv.cuinfo           --------------------------
	.section	.note.nv.cuinfo,"",@"SHT_NOTE"
	.sectionflags	@"SHF_NOTE_NV_CUINFO"
        /*0018*/ 	.short	0x0002
        /*001a*/ 	.short	0x0064
        /*001c*/ 	.short	0x0082
	.zero		2


//--------------------- .nv.info                  --------------------------
	.section	.nv.info,"",@"SHT_CUDA_INFO"
	.align	4


	//----- nvinfo : EIATTR_REGCOUNT
	.align		4
        /*0000*/ 	.byte	0x04, 0x2f
        /*0002*/ 	.short	(.L_2 - .L_1)
	.align		4
.L_1:
        /*0004*/ 	.word	index@(_Z12renderKernelPhf)
        /*0008*/ 	.word	0x00000020


	//----- nvinfo : EIATTR_FRAME_SIZE
	.align		4
.L_2:
        /*000c*/ 	.byte	0x04, 0x11
        /*000e*/ 	.short	(.L_4 - .L_3)
	.align		4
.L_3:
        /*0010*/ 	.word	index@($__internal_2_$__cuda_sm3x_div_rn_noftz_f32_slowpath)
        /*0014*/ 	.word	0x00000020


	//----- nvinfo : EIATTR_FRAME_SIZE
	.align		4
.L_4:
        /*0018*/ 	.byte	0x04, 0x11
        /*001a*/ 	.short	(.L_6 - .L_5)
	.align		4
.L_5:
        /*001c*/ 	.word	index@($__internal_1_$__cuda_sm20_sqrt_rn_f32_slowpath)
        /*0020*/ 	.word	0x00000020


	//----- nvinfo : EIATTR_FRAME_SIZE
	.align		4
.L_6:
        /*0024*/ 	.byte	0x04, 0x11
        /*0026*/ 	.short	(.L_8 - .L_7)
	.align		4
.L_7:
        /*0028*/ 	.word	index@($__internal_0_$__cuda_sm20_rcp_rn_f32_slowpath)
        /*002c*/ 	.word	0x00000020


	//----- nvinfo : EIATTR_FRAME_SIZE
	.align		4
.L_8:
        /*0030*/ 	.byte	0x04, 0x11
        /*0032*/ 	.short	(.L_10 - .L_9)
	.align		4
.L_9:
        /*0034*/ 	.word	index@(_Z12renderKernelPhf)
        /*0038*/ 	.word	0x00000020


	//----- nvinfo : EIATTR_MIN_STACK_SIZE
	.align		4
.L_10:
        /*003c*/ 	.byte	0x04, 0x12
        /*003e*/ 	.short	(.L_12 - .L_11)
	.align		4
.L_11:
        /*0040*/ 	.word	index@(_Z12renderKernelPhf)
        /*0044*/ 	.word	0x00000020
.L_12:


//--------------------- .nv.compat                --------------------------
	.section	.nv.compat,"",@"SHT_CUDA_COMPAT_INFO"
	.align	4
        /*0000*/ 	.byte	0x02, 0x09, 0x00, 0x00, 0x02, 0x02, 0x01, 0x00, 0x02, 0x05, 0x05, 0x00, 0x03, 0x07, 0x01, 0x01
        /*0010*/ 	.byte	0x02, 0x03, 0x00, 0x00, 0x02, 0x06, 0x01, 0x00, 0x04, 0x0b, 0x08, 0x00, 0x01, 0x00, 0x00, 0x00
        /*0020*/ 	.byte	0x00, 0x00, 0x00, 0x00


//--------------------- .nv.info._Z12renderKernelPhf --------------------------
	.section	.nv.info._Z12renderKernelPhf,"",@"SHT_CUDA_INFO"
	.sectionflags	@""
	.align	4


	//----- nvinfo : EIATTR_CUDA_API_VERSION
	.align		4
        /*0000*/ 	.byte	0x04, 0x37
        /*0002*/ 	.short	(.L_14 - .L_13)
.L_13:
        /*0004*/ 	.word	0x00000082


	//----- nvinfo : EIATTR_KPARAM_INFO
	.align		4
.L_14:
        /*0008*/ 	.byte	0x04, 0x17
        /*000a*/ 	.short	(.L_16 - .L_15)
.L_15:
        /*000c*/ 	.word	0x00000000
        /*0010*/ 	.short	0x0001
        /*0012*/ 	.short	0x0008
        /*0014*/ 	.byte	0x00, 0xf0, 0x11, 0x00


	//----- nvinfo : EIATTR_KPARAM_INFO
	.align		4
.L_16:
        /*0018*/ 	.byte	0x04, 0x17
        /*001a*/ 	.short	(.L_18 - .L_17)
.L_17:
        /*001c*/ 	.word	0x00000000
        /*0020*/ 	.short	0x0000
        /*0022*/ 	.short	0x0000
        /*0024*/ 	.byte	0x00, 0xf5, 0x21, 0x00


	//----- nvinfo : EIATTR_SPARSE_MMA_MASK
	.align		4
.L_18:
        /*0028*/ 	.byte	0x03, 0x50
        /*002a*/ 	.short	0x0000


	//----- nvinfo : EIATTR_MAXREG_COUNT
	.align		4
        /*002c*/ 	.byte	0x03, 0x1b
        /*002e*/ 	.short	0x00ff


	//----- nvinfo : EIATTR_MERCURY_ISA_VERSION
	.align		4
        /*0030*/ 	.byte	0x03, 0x5f
        /*0032*/ 	.short	0x0101


	//----- nvinfo : EIATTR_VRC_CTA_INIT_COUNT
	.align		4
        /*0034*/ 	.byte	0x02, 0x4a
	.zero		1
	.zero		1


	//----- nvinfo : EIATTR_EXIT_INSTR_OFFSETS
	.align		4
        /*0038*/ 	.byte	0x04, 0x1c
        /*003a*/ 	.short	(.L_20 - .L_19)


	//   ....[0]....
.L_19:
        /*003c*/ 	.word	0x000000c0


	//   ....[1]....
        /*0040*/ 	.word	0x00008340


	//----- nvinfo : EIATTR_CRS_STACK_SIZE
	.align		4
.L_20:
        /*0044*/ 	.byte	0x04, 0x1e
        /*0046*/ 	.short	(.L_22 - .L_21)
.L_21:
        /*0048*/ 	.word	0x00000000


	//----- nvinfo : EIATTR_CBANK_PARAM_SIZE
	.align		4
.L_22:
        /*004c*/ 	.byte	0x03, 0x19
        /*004e*/ 	.short	0x000c


	//----- nvinfo : EIATTR_PARAM_CBANK
	.align		4
        /*0050*/ 	.byte	0x04, 0x0a
        /*0052*/ 	.short	(.L_24 - .L_23)
	.align		4
.L_23:
        /*0054*/ 	.word	index@(.nv.constant0._Z12renderKernelPhf)
        /*0058*/ 	.short	0x0380
        /*005a*/ 	.short	0x000c


	//----- nvinfo : EIATTR_SW_WAR
	.align		4
.L_24:
        /*005c*/ 	.byte	0x04, 0x36
        /*005e*/ 	.short	(.L_26 - .L_25)
.L_25:
        /*0060*/ 	.word	0x00000008
.L_26:


//--------------------- .nv.callgraph             --------------------------
	.section	.nv.callgraph,"",@"SHT_CUDA_CALLGRAPH"
	.align	4
	.sectionentsize	8
	.align		4
        /*0000*/ 	.word	0x00000000
	.align		4
        /*0004*/ 	.word	0xffffffff
	.align		4
        /*0008*/ 	.word	0x00000000
	.align		4
        /*000c*/ 	.word	0xfffffffe
	.align		4
        /*0010*/ 	.word	0x00000000
	.align		4
        /*0014*/ 	.word	0xfffffffd
	.align		4
        /*0018*/ 	.word	0x00000000
	.align		4
        /*001c*/ 	.word	0xfffffffc


//--------------------- .nv.constant4             --------------------------
	.section	.nv.constant4,"a",@progbits
	.align	8
	.align		8
.nv.constant4:
        /*0000*/ 	.dword	__cudart_i2opi_f


//--------------------- .text._Z12renderKernelPhf --------------------------
	.section	.text._Z12renderKernelPhf,"ax",@progbits
	.align	128
        .global         _Z12renderKernelPhf
        .type           _Z12renderKernelPhf,@function
        .size           _Z12renderKernelPhf,(.L_x_114 - _Z12renderKernelPhf)
        .other          _Z12renderKernelPhf,@"STO_CUDA_ENTRY STV_DEFAULT"
_Z12renderKernelPhf:
.text._Z12renderKernelPhf:
[----:B------:R-:W0:Y:S01]  /*0000*/  LDC R1, c[0x0][0x37c] ;  /* 0x0000df00ff017b82 */ /* 0x000e220000000800 */
[----:B------:R-:W1:Y:S07]  /*0010*/  S2R R0, SR_TID.Y ;  /* 0x0000000000007919 */ /* 0x000e6e0000002200 */
[----:B------:R-:W2:Y:S01]  /*0020*/  LDC R6, c[0x0][0x360] ;  /* 0x0000d800ff067b82 */ /* 0x000ea20000000800 */
[----:B0-----:R-:W-:Y:S01]  /*0030*/  VIADD R1, R1, 0xffffffe0 ;  /* 0xffffffe001017836 */ /* 0x001fe20000000000 */
[----:B------:R-:W2:Y:S06]  /*0040*/  S2R R3, SR_TID.X ;  /* 0x0000000000037919 */ /* 0x000eac0000002100 */
[----:B------:R-:W1:Y:S08]  /*0050*/  S2UR UR5, SR_CTAID.Y ;  /* 0x00000000000579c3 */ /* 0x000e700000002600 */
[----:B------:R-:W1:Y:S08]  /*0060*/  LDC R5, c[0x0][0x364] ;  /* 0x0000d900ff057b82 */ /* 0x000e700000000800 */
[----:B------:R-:W2:Y:S01]  /*0070*/  S2UR UR4, SR_CTAID.X ;  /* 0x00000000000479c3 */ /* 0x000ea20000002500 */
[----:B-1----:R-:W-:-:S05]  /*0080*/  IMAD R5, R5, UR5, R0 ;  /* 0x0000000505057c24 */ /* 0x002fca000f8e0200 */
[----:B------:R-:W-:Y:S01]  /*0090*/  ISETP.GT.U32.AND P0, PT, R5, 0x1df, PT ;  /* 0x000001df0500780c */ /* 0x000fe20003f04070 */
[----:B--2---:R-:W-:-:S05]  /*00a0*/  IMAD R6, R6, UR4, R3 ;  /* 0x0000000406067c24 */ /* 0x004fca000f8e0203 */
[----:B------:R-:W-:-:S13]  /*00b0*/  ISETP.GT.OR P0, PT, R6, 0x27f, P0 ;  /* 0x0000027f0600780c */ /* 0x000fda0000704670 */
[----:B------:R-:W-:Y:S05]  /*00c0*/  @P0 EXIT ;  /* 0x000000000000094d */ /* 0x000fea0003800000 */
[----:B------:R-:W-:Y:S01]  /*00d0*/  I2FP.F32.S32 R0, R6 ;  /* 0x0000000600007245 */ /* 0x000fe20000201400 */
[----:B------:R-:W-:Y:S01]  /*00e0*/  IMAD.MOV.U32 R3, RZ, RZ, 0x3acccccd ;  /* 0x3acccccdff037424 */ /* 0x000fe200078e00ff */
[----:B------:R-:W-:Y:S01]  /*00f0*/  BSSY.RECONVERGENT B0, `(.L_x_0) ;  /* 0x000000e000007945 */ /* 0x000fe20003800200 */
[----:B------:R-:W-:Y:S02]  /*0100*/  IMAD.MOV.U32 R2, RZ, RZ, 0x44200000 ;  /* 0x44200000ff027424 */ /* 0x000fe400078e00ff */
[----:B------:R-:W-:Y:S02]  /*0110*/  FADD R0, R0, R0 ;  /* 0x0000000000007221 */ /* 0x000fe40000000000 */
[----:B------:R-:W-:Y:S02]  /*0120*/  FFMA R2, R3, -R2, 1 ;  /* 0x3f80000003027423 */ /* 0x000fe40000000802 */
[----:B------:R-:W0:Y:S02]  /*0130*/  FCHK P0, R0, 640 ;  /* 0x4420000000007902 */ /* 0x000e240000000000 */
[----:B------:R-:W-:-:S04]  /*0140*/  FFMA R3, R2, R3, 0.0015625000232830643654 ;  /* 0x3acccccd02037423 */ /* 0x000fc80000000003 */
[----:B------:R-:W-:-:S04]  /*0150*/  FFMA R2, R0, R3, RZ ;  /* 0x0000000300027223 */ /* 0x000fc800000000ff */
[----:B------:R-:W-:-:S04]  /*0160*/  FFMA R4, R2, -640, R0 ;  /* 0xc420000002047823 */ /* 0x000fc80000000000 */
[----:B------:R-:W-:Y:S01]  /*0170*/  FFMA R2, R3, R4, R2 ;  /* 0x0000000403027223 */ /* 0x000fe20000000002 */
[----:B0-----:R-:W-:Y:S06]  /*0180*/  @!P0 BRA `(.L_x_1) ;  /* 0x0000000000108947 */ /* 0x001fec0003800000 */
[----:B------:R-:W-:Y:S01]  /*0190*/  HFMA2 R3, -RZ, RZ, 4.125, 0 ;  /* 0x44200000ff037431 */ /* 0x000fe200000001ff */
[----:B------:R-:W-:-:S07]  /*01a0*/  MOV R2, 0x1c0 ;  /* 0x000001c000027802 */ /* 0x000fce0000000f00 */
[----:B------:R-:W-:Y:S05]  /*01b0*/  CALL.REL.NOINC `($__internal_2_$__cuda_sm3x_div_rn_noftz_f32_slowpath) ;  /* 0x00000084008c7944 */ /* 0x000fea0003c00000 */
[----:B------:R-:W-:-:S07]  /*01c0*/  IMAD.MOV.U32 R2, RZ, RZ, R0 ;  /* 0x000000ffff027224 */ /* 0x000fce00078e0000 */
.L_x_1:
[----:B------:R-:W-:Y:S05]  /*01d0*/  BSYNC.RECONVERGENT B0 ;  /* 0x0000000000007941 */ /* 0x000fea0003800200 */
.L_x_0:
[----:B------:R-:W-:Y:S01]  /*01e0*/  IMAD.MOV.U32 R0, RZ, RZ, -0x2 ;  /* 0xfffffffeff007424 */ /* 0x000fe200078e00ff */
[----:B------:R-:W-:Y:S01]  /*01f0*/  MOV R3, 0x43f00000 ;  /* 0x43f0000000037802 */ /* 0x000fe20000000f00 */
[----:B------:R-:W-:Y:S02]  /*0200*/  IMAD.MOV.U32 R4, RZ, RZ, 0x3b088889 ;  /* 0x3b088889ff047424 */ /* 0x000fe400078e00ff */
[----:B------:R-:W-:Y:S01]  /*0210*/  FADD R2, R2, -1 ;  /* 0xbf80000002027421 */ /* 0x000fe20000000000 */
[----:B------:R-:W-:Y:S01]  /*0220*/  IMAD R0, R5, R0, 0x3be ;  /* 0x000003be05007424 */ /* 0x000fe200078e0200 */
[----:B------:R-:W-:Y:S01]  /*0230*/  BSSY.RECONVERGENT B0, `(.L_x_2) ;  /* 0x000000e000007945 */ /* 0x000fe20003800200 */
[----:B------:R-:W-:Y:S01]  /*0240*/  FFMA R3, R4, -R3, 1 ;  /* 0x3f80000004037423 */ /* 0x000fe20000000803 */
[----:B------:R-:W-:Y:S02]  /*0250*/  FMUL R7, R2, 1.3333333730697631836 ;  /* 0x3faaaaab02077820 */ /* 0x000fe40000400000 */
[----:B------:R-:W-:Y:S01]  /*0260*/  I2FP.F32.U32 R0, R0 ;  /* 0x0000000000007245 */ /* 0x000fe20000201000 */
[----:B------:R-:W-:-:S03]  /*0270*/  FFMA R3, R3, R4, 0.0020833334419876337051 ;  /* 0x3b08888903037423 */ /* 0x000fc60000000004 */
[----:B------:R-:W0:Y:S01]  /*0280*/  FCHK P0, R0, 480 ;  /* 0x43f0000000007902 */ /* 0x000e220000000000 */
[----:B------:R-:W-:-:S04]  /*0290*/  FFMA R4, R0, R3, RZ ;  /* 0x0000000300047223 */ /* 0x000fc800000000ff */
[----:B------:R-:W-:-:S04]  /*02a0*/  FFMA R8, R4, -480, R0 ;  /* 0xc3f0000004087823 */ /* 0x000fc80000000000 */
[----:B------:R-:W-:Y:S01]  /*02b0*/  FFMA R3, R3, R8, R4 ;  /* 0x0000000803037223 */ /* 0x000fe20000000004 */
[----:B0-----:R-:W-:Y:S06]  /*02c0*/  @!P0 BRA `(.L_x_3) ;  /* 0x0000000000108947 */ /* 0x001fec0003800000 */
[----:B------:R-:W-:Y:S01]  /*02d0*/  IMAD.MOV.U32 R3, RZ, RZ, 0x43f00000 ;  /* 0x43f00000ff037424 */ /* 0x000fe200078e00ff */
[----:B------:R-:W-:-:S07]  /*02e0*/  MOV R2, 0x300 ;  /* 0x0000030000027802 */ /* 0x000fce0000000f00 */
[----:B------:R-:W-:Y:S05]  /*02f0*/  CALL.REL.NOINC `($__internal_2_$__cuda_sm3x_div_rn_noftz_f32_slowpath) ;  /* 0x00000084003c7944 */ /* 0x000fea0003c00000 */
[----:B------:R-:W-:-:S07]  /*0300*/  IMAD.MOV.U32 R3, RZ, RZ, R0 ;  /* 0x000000ffff037224 */ /* 0x000fce00078e0000 */
.L_x_3:
[----:B------:R-:W-:Y:S05]  /*0310*/  BSYNC.RECONVERGENT B0 ;  /* 0x0000000000007941 */ /* 0x000fea0003800200 */
.L_x_2:
[----:B------:R-:W-:Y:S01]  /*0320*/  FADD R3, R3, -1 ;  /* 0xbf80000003037421 */ /* 0x000fe20000000000 */
[----:B------:R-:W-:Y:S03]  /*0330*/  BSSY.RECONVERGENT B0, `(.L_x_4) ;  /* 0x0000010000007945 */ /* 0x000fe60003800200 */
[----:B------:R-:W-:-:S04]  /*0340*/  FMUL R0, R3, R3 ;  /* 0x0000000303007220 */ /* 0x000fc80000400000 */
[----:B------:R-:W-:-:S04]  /*0350*/  FFMA R0, R7, R7, R0 ;  /* 0x0000000707007223 */ /* 0x000fc80000000000 */
[----:B------:R-:W-:-:S04]  /*0360*/  FADD R4, R0, 1 ;  /* 0x3f80000000047421 */ /* 0x000fc80000000000 */
[----:B------:R-:W-:Y:S01]  /*0370*/  VIADD R0, R4, 0xf3000000 ;  /* 0xf300000004007836 */ /* 0x000fe20000000000 */
[----:B------:R0:W1:Y:S04]  /*0380*/  MUFU.RSQ R9, R4 ;  /* 0x0000000400097308 */ /* 0x0000680000001400 */
[----:B------:R-:W-:-:S13]  /*0390*/  ISETP.GT.U32.AND P0, PT, R0, 0x727fffff, PT ;  /* 0x727fffff0000780c */ /* 0x000fda0003f04070 */
[----:B01----:R-:W-:Y:S05]  /*03a0*/  @!P0 BRA `(.L_x_5) ;  /* 0x0000000000108947 */ /* 0x003fea0003800000 */
[----:B------:R-:W-:-:S07]  /*03b0*/  MOV R14, 0x3d0 ;  /* 0x000003d0000e7802 */ /* 0x000fce0000000f00 */
[----:B------:R-:W-:Y:S05]  /*03c0*/  CALL.REL.NOINC `($__internal_1_$__cuda_sm20_sqrt_rn_f32_slowpath) ;  /* 0x0000008000b47944 */ /* 0x000fea0003c00000 */
[----:B------:R-:W-:Y:S01]  /*03d0*/  MOV R0, R23 ;  /* 0x0000001700007202 */ /* 0x000fe20000000f00 */
[----:B------:R-:W-:Y:S06]  /*03e0*/  BRA `(.L_x_6) ;  /* 0x0000000000107947 */ /* 0x000fec0003800000 */
.L_x_5:
[----:B------:R-:W-:Y:S01]  /*03f0*/  FMUL.FTZ R0, R4, R9 ;  /* 0x0000000904007220 */ /* 0x000fe20000410000 */
[----:B------:R-:W-:-:S03]  /*0400*/  FMUL.FTZ R2, R9, 0.5 ;  /* 0x3f00000009027820 */ /* 0x000fc60000410000 */
[----:B------:R-:W-:-:S04]  /*0410*/  FFMA R9, -R0, R0, R4 ;  /* 0x0000000000097223 */ /* 0x000fc80000000104 */
[----:B------:R-:W-:-:S07]  /*0420*/  FFMA R0, R9, R2, R0 ;  /* 0x0000000209007223 */ /* 0x000fce0000000000 */
.L_x_6:
[----:B------:R-:W-:Y:S05]  /*0430*/  BSYNC.RECONVERGENT B0 ;  /* 0x0000000000007941 */ /* 0x000fea0003800200 */
.L_x_4:
[----:B------:R-:W-:Y:S01]  /*0440*/  FSETP.GT.AND P0, PT, R0, RZ, PT ;  /* 0x000000ff0000720b */ /* 0x000fe20003f04000 */
[----:B------:R-:W-:Y:S01]  /*0450*/  BSSY.RECONVERGENT B0, `(.L_x_7) ;  /* 0x0000014000007945 */ /* 0x000fe20003800200 */
[----:B------:R-:W-:Y:S01]  /*0460*/  CS2R R8, SRZ ;  /* 0x0000000000087805 */ /* 0x000fe2000001ff00 */
[----:B------:R-:W-:-:S10]  /*0470*/  IMAD.MOV.U32 R13, RZ, RZ, RZ ;  /* 0x000000ffff0d7224 */ /* 0x000fd400078e00ff */
[----:B------:R-:W-:Y:S05]  /*0480*/  @!P0 BRA `(.L_x_8) ;  /* 0x0000000000408947 */ /* 0x000fea0003800000 */
[----:B------:R-:W-:Y:S01]  /*0490*/  VIADD R2, R0, 0x1800000 ;  /* 0x0180000000027836 */ /* 0x000fe20000000000 */
[----:B------:R-:W-:Y:S04]  /*04a0*/  BSSY.RECONVERGENT B1, `(.L_x_9) ;  /* 0x000000c000017945 */ /* 0x000fe80003800200 */
[----:B------:R-:W-:-:S04]  /*04b0*/  LOP3.LUT R2, R2, 0x7f800000, RZ, 0xc0, !PT ;  /* 0x7f80000002027812 */ /* 0x000fc800078ec0ff */
[----:B------:R-:W-:-:S13]  /*04c0*/  ISETP.GT.U32.AND P0, PT, R2, 0x1ffffff, PT ;  /* 0x01ffffff0200780c */ /* 0x000fda0003f04070 */
[----:B------:R-:W-:Y:S05]  /*04d0*/  @P0 BRA `(.L_x_10) ;  /* 0x0000000000100947 */ /* 0x000fea0003800000 */
[----:B------:R-:W-:-:S07]  /*04e0*/  MOV R8, 0x500 ;  /* 0x0000050000087802 */ /* 0x000fce0000000f00 */
[----:B------:R-:W-:Y:S05]  /*04f0*/  CALL.REL.NOINC `($__internal_0_$__cuda_sm20_rcp_rn_f32_slowpath) ;  /* 0x0000007c00947944 */ /* 0x000fea0003c00000 */
[----:B------:R-:W-:Y:S01]  /*0500*/  IMAD.MOV.U32 R9, RZ, RZ, R0 ;  /* 0x000000ffff097224 */ /* 0x000fe200078e0000 */
[----:B------:R-:W-:Y:S06]  /*0510*/  BRA `(.L_x_11) ;  /* 0x0000000000107947 */ /* 0x000fec0003800000 */
.L_x_10:
[----:B------:R-:W0:Y:S02]  /*0520*/  MUFU.RCP R9, R0 ;  /* 0x0000000000097308 */ /* 0x000e240000001000 */
[----:B0-----:R-:W-:-:S04]  /*0530*/  FFMA R2, R9, R0, -1 ;  /* 0xbf80000009027423 */ /* 0x001fc80000000000 */
[----:B------:R-:W-:-:S04]  /*0540*/  FADD.FTZ R2, -R2, -RZ ;  /* 0x800000ff02027221 */ /* 0x000fc80000010100 */
[----:B------:R-:W-:-:S07]  /*0550*/  FFMA R9, R9, R2, R9 ;  /* 0x0000000209097223 */ /* 0x000fce0000000009 */
.L_x_11:
[----:B------:R-:W-:Y:S05]  /*0560*/  BSYNC.RECONVERGENT B1 ;  /* 0x0000000000017941 */ /* 0x000fea0003800200 */
.L_x_9:
[-C--:B------:R-:W-:Y:S01]  /*0570*/  FMUL R13, R7, R9.reuse ;  /* 0x00000009070d7220 */ /* 0x080fe20000400000 */
[----:B------:R-:W-:-:S07]  /*0580*/  FMUL R8, R3, R9 ;  /* 0x0000000903087220 */ /* 0x000fce0000400000 */
.L_x_8:
[----:B------:R-:W-:Y:S05]  /*0590*/  BSYNC.RECONVERGENT B0 ;  /* 0x0000000000007941 */ /* 0x000fea0003800200 */
.L_x_7:
[----:B------:R-:W0:Y:S01]  /*05a0*/  LDC R16, c[0x0][0x388] ;  /* 0x0000e200ff107b82 */ /* 0x000e220000000800 */
[----:B------:R-:W1:Y:S01]  /*05b0*/  LDCU.64 UR6, c[0x0][0x358] ;  /* 0x00006b00ff0677ac */ /* 0x000e620008000a00 */
[----:B0-----:R-:W-:-:S04]  /*05c0*/  FMUL R15, R16, 0.23000000417232513428 ;  /* 0x3e6b851f100f7820 */ /* 0x001fc80000400000 */
[C---:B------:R-:W-:Y:S01]  /*05d0*/  FMUL R0, R15.reuse, 0.63661974668502807617 ;  /* 0x3f22f9830f007820 */ /* 0x040fe20000400000 */
[----:B------:R-:W-:-:S05]  /*05e0*/  FSETP.GE.AND P0, PT, |R15|, 105615, PT ;  /* 0x47ce47800f00780b */ /* 0x000fca0003f06200 */
[----:B------:R-:W0:Y:S02]  /*05f0*/  F2I.NTZ R0, R0 ;  /* 0x0000000000007305 */ /* 0x000e240000203100 */
[-C--:B0-----:R-:W-:Y:S02]  /*0600*/  I2FP.F32.S32 R14, R0.reuse ;  /* 0x00000000000e7245 */ /* 0x081fe40000201400 */
[----:B------:R-:W-:-:S03]  /*0610*/  MOV R17, R0 ;  /* 0x0000000000117202 */ /* 0x000fc60000000f00 */
[----:B------:R-:W-:-:S04]  /*0620*/  FFMA R3, R14, -1.5707962512969970703, R15 ;  /* 0xbfc90fda0e037823 */ /* 0x000fc8000000000f */
[----:B------:R-:W-:-:S04]  /*0630*/  FFMA R3, R14, -7.5497894158615963534e-08, R3 ;  /* 0xb3a221680e037823 */ /* 0x000fc80000000003 */
[----:B------:R-:W-:-:S04]  /*0640*/  FFMA R14, R14, -5.3903029534742383927e-15, R3 ;  /* 0xa7c234c50e0e7823 */ /* 0x000fc80000000003 */
[----:B------:R-:W-:Y:S01]  /*0650*/  IMAD.MOV.U32 R2, RZ, RZ, R14 ;  /* 0x000000ffff027224 */ /* 0x000fe200078e000e */
[----:B-1----:R-:W-:Y:S06]  /*0660*/  @!P0 BRA `(.L_x_12) ;  /* 0x0000000000dc8947 */ /* 0x002fec0003800000 */
[----:B------:R-:W-:-:S13]  /*0670*/  FSETP.NEU.AND P1, PT, |R15|, +INF , PT ;  /* 0x7f8000000f00780b */ /* 0x000fda0003f2d200 */
[----:B------:R-:W-:Y:S01]  /*0680*/  @!P1 FMUL R2, RZ, R15 ;  /* 0x0000000fff029220 */ /* 0x000fe20000400000 */
[----:B------:R-:W-:Y:S01]  /*0690*/  @!P1 IMAD.MOV.U32 R0, RZ, RZ, RZ ;  /* 0x000000ffff009224 */ /* 0x000fe200078e00ff */
[----:B------:R-:W-:Y:S06]  /*06a0*/  @!P1 BRA `(.L_x_12) ;  /* 0x0000000000cc9947 */ /* 0x000fec0003800000 */
[----:B------:R-:W-:Y:S02]  /*06b0*/  IMAD.SHL.U32 R2, R15, 0x100, RZ ;  /* 0x000001000f027824 */ /* 0x000fe400078e00ff */
[----:B------:R-:W-:Y:S02]  /*06c0*/  HFMA2 R4, -RZ, RZ, 0, 0 ;  /* 0x00000000ff047431 */ /* 0x000fe400000001ff */
[----:B------:R-:W-:Y:S01]  /*06d0*/  IMAD.MOV.U32 R21, RZ, RZ, RZ ;  /* 0x000000ffff157224 */ /* 0x000fe200078e00ff */
[----:B------:R-:W0:Y:S01]  /*06e0*/  LDCU.64 UR8, c[0x4][URZ] ;  /* 0x01000000ff0877ac */ /* 0x000e220008000a00 */
[----:B------:R-:W-:Y:S01]  /*06f0*/  IMAD.MOV.U32 R0, RZ, RZ, R1 ;  /* 0x000000ffff007224 */ /* 0x000fe200078e0001 */
[----:B------:R-:W-:Y:S01]  /*0700*/  LOP3.LUT R7, R2, 0x80000000, RZ, 0xfc, !PT ;  /* 0x8000000002077812 */ /* 0x000fe200078efcff */
[----:B------:R-:W-:-:S06]  /*0710*/  UMOV UR4, URZ ;  /* 0x000000ff00047c82 */ /* 0x000fcc0008000000 */
.L_x_13:
[----:B0-----:R-:W-:Y:S01]  /*0720*/  IMAD.U32 R10, RZ, RZ, UR8 ;  /* 0x00000008ff0a7e24 */ /* 0x001fe2000f8e00ff */
[----:B------:R-:W-:-:S05]  /*0730*/  MOV R11, UR9 ;  /* 0x00000009000b7c02 */ /* 0x000fca0008000f00 */
[----:B------:R-:W2:Y:S01]  /*0740*/  LDG.E.CONSTANT R2, desc[UR6][R10.64] ;  /* 0x000000060a027981 */ /* 0x000ea2000c1e9900 */
[----:B------:R-:W-:Y:S02]  /*0750*/  UIADD3 UR8, UP0, UPT, UR8, 0x4, URZ ;  /* 0x0000000408087890 */ /* 0x000fe4000ff1e0ff */
[----:B------:R-:W-:Y:S02]  /*0760*/  UIADD3 UR4, UPT, UPT, UR4, 0x1, URZ ;  /* 0x0000000104047890 */ /* 0x000fe4000fffe0ff */
[----:B------:R-:W-:Y:S02]  /*0770*/  UIADD3.X UR9, UPT, UPT, URZ, UR9, URZ, UP0, !UPT ;  /* 0x00000009ff097290 */ /* 0x000fe400087fe4ff */
[----:B------:R-:W-:Y:S01]  /*0780*/  UISETP.NE.AND UP0, UPT, UR4, 0x6, UPT ;  /* 0x000000060400788c */ /* 0x000fe2000bf05270 */
[----:B--2---:R-:W-:-:S03]  /*0790*/  IMAD.WIDE.U32 R2, R2, R7, RZ ;  /* 0x0000000702027225 */ /* 0x004fc600078e00ff */
[----:B------:R-:W-:-:S05]  /*07a0*/  IADD3 R19, P1, PT, R2, R4, RZ ;  /* 0x0000000402137210 */ /* 0x000fca0007f3e0ff */
[----:B------:R0:W-:Y:S01]  /*07b0*/  STL [R0], R19 ;  /* 0x0000001300007387 */ /* 0x0001e20000100800 */
[----:B------:R-:W-:Y:S02]  /*07c0*/  IMAD.X R4, R3, 0x1, R21, P1 ;  /* 0x0000000103047824 */ /* 0x000fe400008e0615 */
[----:B0-----:R-:W-:Y:S01]  /*07d0*/  VIADD R0, R0, 0x4 ;  /* 0x0000000400007836 */ /* 0x001fe20000000000 */
[----:B------:R-:W-:Y:S06]  /*07e0*/  BRA.U UP0, `(.L_x_13) ;  /* 0xfffffffd00cc7547 */ /* 0x000fec000b83ffff */
[----:B------:R-:W-:Y:S01]  /*07f0*/  SHF.R.U32.HI R10, RZ, 0x17, R15 ;  /* 0x00000017ff0a7819 */ /* 0x000fe2000001160f */
[----:B------:R0:W-:Y:S03]  /*0800*/  STL [R1+0x18], R4 ;  /* 0x0000180401007387 */ /* 0x0001e60000100800 */
[C---:B------:R-:W-:Y:S02]  /*0810*/  LOP3.LUT R0, R10.reuse, 0xe0, RZ, 0xc0, !PT ;  /* 0x000000e00a007812 */ /* 0x040fe400078ec0ff */
[----:B------:R-:W-:-:S03]  /*0820*/  LOP3.LUT P1, RZ, R10, 0x1f, RZ, 0xc0, !PT ;  /* 0x0000001f0aff7812 */ /* 0x000fc6000782c0ff */
[----:B------:R-:W-:-:S05]  /*0830*/  VIADD R0, R0, 0xffffff80 ;  /* 0xffffff8000007836 */ /* 0x000fca0000000000 */
[----:B------:R-:W-:-:S05]  /*0840*/  SHF.R.U32.HI R0, RZ, 0x5, R0 ;  /* 0x00000005ff007819 */ /* 0x000fca0000011600 */
[----:B------:R-:W-:-:S05]  /*0850*/  IMAD R12, R0, -0x4, R1 ;  /* 0xfffffffc000c7824 */ /* 0x000fca00078e0201 */
[----:B------:R-:W2:Y:S04]  /*0860*/  LDL R3, [R12+0x18] ;  /* 0x000018000c037983 */ /* 0x000ea80000100800 */
[----:B------:R-:W2:Y:S04]  /*0870*/  LDL R2, [R12+0x14] ;  /* 0x000014000c027983 */ /* 0x000ea80000100800 */
[----:B------:R-:W3:Y:S01]  /*0880*/  @P1 LDL R7, [R12+0x10] ;  /* 0x000010000c071983 */ /* 0x000ee20000100800 */
[----:B------:R-:W-:Y:S01]  /*0890*/  LOP3.LUT R0, R10, 0x1f, RZ, 0xc0, !PT ;  /* 0x0000001f0a007812 */ /* 0x000fe200078ec0ff */
[----:B------:R-:W-:Y:S01]  /*08a0*/  UMOV UR4, 0x54442d19 ;  /* 0x54442d1900047882 */ /* 0x000fe20000000000 */
[----:B------:R-:W-:-:S02]  /*08b0*/  UMOV UR5, 0x3bf921fb ;  /* 0x3bf921fb00057882 */ /* 0x000fc40000000000 */
[-C--:B--2---:R-:W-:Y:S02]  /*08c0*/  @P1 SHF.L.W.U32.HI R3, R2, R0.reuse, R3 ;  /* 0x0000000002031219 */ /* 0x084fe40000010e03 */
[----:B---3--:R-:W-:Y:S02]  /*08d0*/  @P1 SHF.L.W.U32.HI R2, R7, R0, R2 ;  /* 0x0000000007021219 */ /* 0x008fe40000010e02 */
[----:B------:R-:W-:Y:S02]  /*08e0*/  ISETP.GE.AND P1, PT, R15, RZ, PT ;  /* 0x000000ff0f00720c */ /* 0x000fe40003f26270 */
[C---:B------:R-:W-:Y:S02]  /*08f0*/  SHF.L.W.U32.HI R0, R2.reuse, 0x2, R3 ;  /* 0x0000000202007819 */ /* 0x040fe40000010e03 */
[----:B------:R-:W-:Y:S02]  /*0900*/  SHF.L.U32 R2, R2, 0x2, RZ ;  /* 0x0000000202027819 */ /* 0x000fe400000006ff */
[----:B------:R-:W-:-:S02]  /*0910*/  SHF.R.S32.HI R7, RZ, 0x1f, R0 ;  /* 0x0000001fff077819 */ /* 0x000fc40000011400 */
[----:B------:R-:W-:Y:S02]  /*0920*/  SHF.R.U32.HI R3, RZ, 0x1e, R3 ;  /* 0x0000001eff037819 */ /* 0x000fe40000011603 */
[C---:B------:R-:W-:Y:S02]  /*0930*/  LOP3.LUT R10, R7.reuse, R2, RZ, 0x3c, !PT ;  /* 0x00000002070a7212 */ /* 0x040fe400078e3cff */
[----:B------:R-:W-:Y:S02]  /*0940*/  LOP3.LUT R11, R7, R0, RZ, 0x3c, !PT ;  /* 0x00000000070b7212 */ /* 0x000fe400078e3cff */
[C---:B------:R-:W-:Y:S02]  /*0950*/  LOP3.LUT R2, R0.reuse, R15, RZ, 0x3c, !PT ;  /* 0x0000000f00027212 */ /* 0x040fe400078e3cff */
[----:B------:R-:W-:Y:S02]  /*0960*/  LEA.HI R0, R0, R3, RZ, 0x1 ;  /* 0x0000000300007211 */ /* 0x000fe400078f08ff */
[----:B------:R-:W1:Y:S01]  /*0970*/  I2F.F64.S64 R10, R10 ;  /* 0x0000000a000a7312 */ /* 0x000e620000301c00 */
[----:B------:R-:W-:-:S02]  /*0980*/  ISETP.GE.AND P2, PT, R2, RZ, PT ;  /* 0x000000ff0200720c */ /* 0x000fc40003f46270 */
[----:B------:R-:W-:-:S04]  /*0990*/  IMAD.MOV R2, RZ, RZ, -R0 ;  /* 0x000000ffff027224 */ /* 0x000fc800078e0a00 */
[----:B------:R-:W-:Y:S01]  /*09a0*/  @!P1 IMAD.MOV.U32 R0, RZ, RZ, R2 ;  /* 0x000000ffff009224 */ /* 0x000fe200078e0002 */
[----:B-1----:R-:W-:-:S10]  /*09b0*/  DMUL R18, R10, UR4 ;  /* 0x000000040a127c28 */ /* 0x002fd40008000000 */
[----:B------:R-:W1:Y:S02]  /*09c0*/  F2F.F32.F64 R18, R18 ;  /* 0x0000001200127310 */ /* 0x000e640000301000 */
[----:B01----:R-:W-:-:S07]  /*09d0*/  FSEL R2, -R18, R18, !P2 ;  /* 0x0000001212027208 */ /* 0x003fce0005000100 */
.L_x_12:
[----:B------:R-:W-:Y:S02]  /*09e0*/  IMAD.MOV.U32 R10, RZ, RZ, 0x37cbac00 ;  /* 0x37cbac00ff0a7424 */ /* 0x000fe400078e00ff */
[----:B------:R-:W-:Y:S01]  /*09f0*/  FMUL R3, R2, R2 ;  /* 0x0000000202037220 */ /* 0x000fe20000400000 */
[C---:B------:R-:W-:Y:S01]  /*0a00*/  LOP3.LUT R7, R0.reuse, 0x1, RZ, 0xc0, !PT ;  /* 0x0000000100077812 */ /* 0x040fe200078ec0ff */
[----:B------:R-:W-:Y:S01]  /*0a10*/  VIADD R0, R0, 0x1 ;  /* 0x0000000100007836 */ /* 0x000fe20000000000 */
[----:B------:R-:W-:Y:S01]  /*0a20*/  MOV R11, 0x3c0885e4 ;  /* 0x3c0885e4000b7802 */ /* 0x000fe20000000f00 */
[----:B------:R-:W-:Y:S01]  /*0a30*/  FFMA R4, R3, R10, -0.0013887860113754868507 ;  /* 0xbab607ed03047423 */ /* 0x000fe2000000000a */
[----:B------:R-:W-:Y:S01]  /*0a40*/  ISETP.NE.U32.AND P1, PT, R7, 0x1, PT ;  /* 0x000000010700780c */ /* 0x000fe20003f25070 */
[----:B------:R-:W-:Y:S01]  /*0a50*/  IMAD.MOV.U32 R12, RZ, RZ, 0x3e2aaaa8 ;  /* 0x3e2aaaa8ff0c7424 */ /* 0x000fe200078e00ff */
[----:B------:R-:W-:Y:S02]  /*0a60*/  LOP3.LUT P2, RZ, R0, 0x2, RZ, 0xc0, !PT ;  /* 0x0000000200ff7812 */ /* 0x000fe4000784c0ff */
[----:B------:R-:W-:-:S02]  /*0a70*/  FSEL R4, R4, -0.00019574658654164522886, P1 ;  /* 0xb94d415304047808 */ /* 0x000fc40000800000 */
[----:B------:R-:W-:Y:S02]  /*0a80*/  FSEL R18, R11, 0.041666727513074874878, !P1 ;  /* 0x3d2aaabb0b127808 */ /* 0x000fe40004800000 */
[----:B------:R-:W-:Y:S02]  /*0a90*/  FSEL R0, R2, 1, !P1 ;  /* 0x3f80000002007808 */ /* 0x000fe40004800000 */
[----:B------:R-:W-:Y:S01]  /*0aa0*/  FSEL R19, -R12, -0.4999999701976776123, !P1 ;  /* 0xbeffffff0c137808 */ /* 0x000fe20004800100 */
[C---:B------:R-:W-:Y:S02]  /*0ab0*/  FFMA R4, R3.reuse, R4, R18 ;  /* 0x0000000403047223 */ /* 0x040fe40000000012 */
[C---:B------:R-:W-:Y:S02]  /*0ac0*/  FFMA R7, R3.reuse, R0, RZ ;  /* 0x0000000003077223 */ /* 0x040fe400000000ff */
[----:B------:R-:W-:-:S04]  /*0ad0*/  FFMA R4, R3, R4, R19 ;  /* 0x0000000403047223 */ /* 0x000fc80000000013 */
[----:B------:R-:W-:-:S04]  /*0ae0*/  FFMA R18, R7, R4, R0 ;  /* 0x0000000407127223 */ /* 0x000fc80000000000 */
[----:B------:R-:W-:Y:S01]  /*0af0*/  @P2 FADD R18, RZ, -R18 ;  /* 0x80000012ff122221 */ /* 0x000fe20000000000 */
[----:B------:R-:W-:Y:S06]  /*0b00*/  @!P0 BRA `(.L_x_14) ;  /* 0x0000000000dc8947 */ /* 0x000fec0003800000 */
[----:B------:R-:W-:-:S13]  /*0b10*/  FSETP.NEU.AND P0, PT, |R15|, +INF , PT ;  /* 0x7f8000000f00780b */ /* 0x000fda0003f0d200 */
[----:B------:R-:W-:Y:S01]  /*0b20*/  @!P0 FMUL R14, RZ, R15 ;  /* 0x0000000fff0e8220 */ /* 0x000fe20000400000 */
[----:B------:R-:W-:Y:S01]  /*0b30*/  @!P0 IMAD.MOV.U32 R17, RZ, RZ, RZ ;  /* 0x000000ffff118224 */ /* 0x000fe200078e00ff */
[----:B------:R-:W-:Y:S06]  /*0b40*/  @!P0 BRA `(.L_x_14) ;  /* 0x0000000000cc8947 */ /* 0x000fec0003800000 */
[----:B------:R-:W-:Y:S01]  /*0b50*/  SHF.L.U32 R2, R15, 0x8, RZ ;  /* 0x000000080f027819 */ /* 0x000fe200000006ff */
[----:B------:R-:W-:Y:S01]  /*0b60*/  IMAD.MOV.U32 R14, RZ, RZ, RZ ;  /* 0x000000ffff0e7224 */ /* 0x000fe200078e00ff */
[----:B------:R-:W0:Y:S01]  /*0b70*/  LDCU.64 UR8, c[0x4][URZ] ;  /* 0x01000000ff0877ac */ /* 0x000e220008000a00 */
[----:B------:R-:W-:Y:S01]  /*0b80*/  IMAD.MOV.U32 R17, RZ, RZ, RZ ;  /* 0x000000ffff117224 */ /* 0x000fe200078e00ff */
[----:B------:R-:W-:Y:S01]  /*0b90*/  LOP3.LUT R19, R2, 0x80000000, RZ, 0xfc, !PT ;  /* 0x8000000002137812 */ /* 0x000fe200078efcff */
[----:B------:R-:W-:Y:S01]  /*0ba0*/  IMAD.MOV.U32 R0, RZ, RZ, R1 ;  /* 0x000000ffff007224 */ /* 0x000fe200078e0001 */
[----:B------:R-:W-:-:S06]  /*0bb0*/  UMOV UR4, URZ ;  /* 0x000000ff00047c82 */ /* 0x000fcc0008000000 */
.L_x_15:
[----:B0-----:R-:W-:Y:S01]  /*0bc0*/  MOV R20, UR8 ;  /* 0x0000000800147c02 */ /* 0x001fe20008000f00 */
[----:B------:R-:W-:-:S05]  /*0bd0*/  IMAD.U32 R21, RZ, RZ, UR9 ;  /* 0x00000009ff157e24 */ /* 0x000fca000f8e00ff */
        /* <DEDUP_REMOVED lines=14> */
[----:B------:R-:W-:Y:S02]  /*0cc0*/  LOP3.LUT P0, RZ, R4, 0x1f, RZ, 0xc0, !PT ;  /* 0x0000001f04ff7812 */ /* 0x000fe4000780c0ff */
[----:B------:R-:W-:-:S04]  /*0cd0*/  IADD3 R0, PT, PT, R0, -0x80, RZ ;  /* 0xffffff8000007810 */ /* 0x000fc80007ffe0ff */
[----:B------:R-:W-:-:S05]  /*0ce0*/  SHF.R.U32.HI R0, RZ, 0x5, R0 ;  /* 0x00000005ff007819 */ /* 0x000fca0000011600 */
[----:B------:R-:W-:-:S05]  /*0cf0*/  IMAD R17, R0, -0x4, R1 ;  /* 0xfffffffc00117824 */ /* 0x000fca00078e0201 */
[----:B------:R-:W2:Y:S04]  /*0d00*/  LDL R0, [R17+0x18] ;  /* 0x0000180011007983 */ /* 0x000ea80000100800 */
[----:B------:R-:W2:Y:S04]  /*0d10*/  LDL R3, [R17+0x14] ;  /* 0x0000140011037983 */ /* 0x000ea80000100800 */
[----:B------:R-:W3:Y:S01]  /*0d20*/  @P0 LDL R2, [R17+0x10] ;  /* 0x0000100011020983 */ /* 0x000ee20000100800 */
[----:B------:R-:W-:Y:S01]  /*0d30*/  LOP3.LUT R4, R4, 0x1f, RZ, 0xc0, !PT ;  /* 0x0000001f04047812 */ /* 0x000fe200078ec0ff */
[----:B------:R-:W-:Y:S01]  /*0d40*/  UMOV UR4, 0x54442d19 ;  /* 0x54442d1900047882 */ /* 0x000fe20000000000 */
[----:B------:R-:W-:Y:S01]  /*0d50*/  UMOV UR5, 0x3bf921fb ;  /* 0x3bf921fb00057882 */ /* 0x000fe20000000000 */
[----:B------:R-:W-:-:S02]  /*0d60*/  ISETP.GE.AND P1, PT, R15, RZ, PT ;  /* 0x000000ff0f00720c */ /* 0x000fc40003f26270 */
[-C--:B--2---:R-:W-:Y:S02]  /*0d70*/  @P0 SHF.L.W.U32.HI R0, R3, R4.reuse, R0 ;  /* 0x0000000403000219 */ /* 0x084fe40000010e00 */
[----:B---3--:R-:W-:Y:S02]  /*0d80*/  @P0 SHF.L.W.U32.HI R3, R2, R4, R3 ;  /* 0x0000000402030219 */ /* 0x008fe40000010e03 */
[--C-:B------:R-:W-:Y:S02]  /*0d90*/  SHF.R.U32.HI R17, RZ, 0x1e, R0.reuse ;  /* 0x0000001eff117819 */ /* 0x100fe40000011600 */
[C---:B------:R-:W-:Y:S01]  /*0da0*/  SHF.L.W.U32.HI R4, R3.reuse, 0x2, R0 ;  /* 0x0000000203047819 */ /* 0x040fe20000010e00 */
[----:B------:R-:W-:-:S03]  /*0db0*/  IMAD.SHL.U32 R3, R3, 0x4, RZ ;  /* 0x0000000403037824 */ /* 0x000fc600078e00ff */
[----:B------:R-:W-:Y:S02]  /*0dc0*/  SHF.R.S32.HI R7, RZ, 0x1f, R4 ;  /* 0x0000001fff077819 */ /* 0x000fe40000011404 */
[C---:B------:R-:W-:Y:S02]  /*0dd0*/  LEA.HI R17, R4.reuse, R17, RZ, 0x1 ;  /* 0x0000001104117211 */ /* 0x040fe400078f08ff */
[C---:B------:R-:W-:Y:S02]  /*0de0*/  LOP3.LUT R2, R7.reuse, R3, RZ, 0x3c, !PT ;  /* 0x0000000307027212 */ /* 0x040fe400078e3cff */
[----:B------:R-:W-:Y:S01]  /*0df0*/  LOP3.LUT R3, R7, R4, RZ, 0x3c, !PT ;  /* 0x0000000407037212 */ /* 0x000fe200078e3cff */
[----:B------:R-:W-:Y:S01]  /*0e00*/  IMAD.MOV R0, RZ, RZ, -R17 ;  /* 0x000000ffff007224 */ /* 0x000fe200078e0a11 */
[----:B------:R-:W-:-:S03]  /*0e10*/  LOP3.LUT R15, R4, R15, RZ, 0x3c, !PT ;  /* 0x0000000f040f7212 */ /* 0x000fc600078e3cff */
[----:B------:R-:W-:Y:S01]  /*0e20*/  @!P1 IMAD.MOV.U32 R17, RZ, RZ, R0 ;  /* 0x000000ffff119224 */ /* 0x000fe200078e0000 */
[----:B------:R-:W1:Y:S01]  /*0e30*/  I2F.F64.S64 R2, R2 ;  /* 0x0000000200027312 */ /* 0x000e620000301c00 */
[----:B------:R-:W-:Y:S01]  /*0e40*/  ISETP.GE.AND P0, PT, R15, RZ, PT ;  /* 0x000000ff0f00720c */ /* 0x000fe20003f06270 */
[----:B-1----:R-:W-:-:S10]  /*0e50*/  DMUL R20, R2, UR4 ;  /* 0x0000000402147c28 */ /* 0x002fd40008000000 */
[----:B------:R-:W0:Y:S02]  /*0e60*/  F2F.F32.F64 R20, R20 ;  /* 0x0000001400147310 */ /* 0x000e240000301000 */
[----:B0-----:R-:W-:-:S07]  /*0e70*/  FSEL R14, -R20, R20, !P0 ;  /* 0x00000014140e7208 */ /* 0x001fce0004000100 */
.L_x_14:
[----:B------:R-:W-:Y:S01]  /*0e80*/  FMUL R15, R16, 0.20000000298023223877 ;  /* 0x3e4ccccd100f7820 */ /* 0x000fe20000400000 */
[----:B------:R-:W-:Y:S01]  /*0e90*/  FMUL R3, R14, R14 ;  /* 0x0000000e0e037220 */ /* 0x000fe20000400000 */
[----:B------:R-:W-:Y:S01]  /*0ea0*/  LOP3.LUT R2, R17, 0x1, RZ, 0xc0, !PT ;  /* 0x0000000111027812 */ /* 0x000fe200078ec0ff */
[----:B------:R-:W-:Y:S02]  /*0eb0*/  IMAD.MOV.U32 R7, RZ, RZ, 0x3effffff ;  /* 0x3effffffff077424 */ /* 0x000fe400078e00ff */
[----:B------:R-:W-:Y:S01]  /*0ec0*/  FMUL R4, R15, 0.63661974668502807617 ;  /* 0x3f22f9830f047820 */ /* 0x000fe20000400000 */
[----:B------:R-:W-:Y:S01]  /*0ed0*/  FFMA R0, R3, R10, -0.0013887860113754868507 ;  /* 0xbab607ed03007423 */ /* 0x000fe2000000000a */
[----:B------:R-:W-:Y:S02]  /*0ee0*/  ISETP.NE.U32.AND P0, PT, R2, 0x1, PT ;  /* 0x000000010200780c */ /* 0x000fe40003f05070 */
[----:B------:R-:W-:Y:S02]  /*0ef0*/  MOV R2, 0x3d2aaabb ;  /* 0x3d2aaabb00027802 */ /* 0x000fe40000000f00 */
[----:B------:R-:W0:Y:S01]  /*0f00*/  F2I.NTZ R4, R4 ;  /* 0x0000000400047305 */ /* 0x000e220000203100 */
[----:B------:R-:W-:-:S02]  /*0f10*/  FSEL R0, R0, -0.00019574658654164522886, !P0 ;  /* 0xb94d415300007808 */ /* 0x000fc40004000000 */
[----:B------:R-:W-:Y:S02]  /*0f20*/  FSEL R2, R2, 0.0083327032625675201416, !P0 ;  /* 0x3c0885e402027808 */ /* 0x000fe40004000000 */
[----:B------:R-:W-:Y:S02]  /*0f30*/  FSEL R7, -R7, -0.16666662693023681641, !P0 ;  /* 0xbe2aaaa807077808 */ /* 0x000fe40004000100 */
[----:B------:R-:W-:Y:S01]  /*0f40*/  LOP3.LUT P1, RZ, R17, 0x2, RZ, 0xc0, !PT ;  /* 0x0000000211ff7812 */ /* 0x000fe2000782c0ff */
[----:B------:R-:W-:Y:S01]  /*0f50*/  FFMA R2, R3, R0, R2 ;  /* 0x0000000003027223 */ /* 0x000fe20000000002 */
[----:B------:R-:W-:Y:S02]  /*0f60*/  FSEL R0, R14, 1, P0 ;  /* 0x3f8000000e007808 */ /* 0x000fe40000000000 */
[----:B------:R-:W-:Y:S01]  /*0f70*/  FSETP.GE.AND P0, PT, |R15|, 105615, PT ;  /* 0x47ce47800f00780b */ /* 0x000fe20003f06200 */
[C---:B------:R-:W-:Y:S02]  /*0f80*/  FFMA R2, R3.reuse, R2, R7 ;  /* 0x0000000203027223 */ /* 0x040fe40000000007 */
[----:B------:R-:W-:Y:S01]  /*0f90*/  FFMA R3, R3, R0, RZ ;  /* 0x0000000003037223 */ /* 0x000fe200000000ff */
[----:B0-----:R-:W-:-:S03]  /*0fa0*/  I2FP.F32.S32 R16, R4 ;  /* 0x0000000400107245 */ /* 0x001fc60000201400 */
[----:B------:R-:W-:Y:S02]  /*0fb0*/  FFMA R0, R3, R2, R0 ;  /* 0x0000000203007223 */ /* 0x000fe40000000000 */
[C---:B------:R-:W-:Y:S02]  /*0fc0*/  FFMA R3, R16.reuse, -1.5707962512969970703, R15 ;  /* 0xbfc90fda10037823 */ /* 0x040fe4000000000f */
[----:B------:R-:W-:Y:S02]  /*0fd0*/  @P1 FADD R0, RZ, -R0 ;  /* 0x80000000ff001221 */ /* 0x000fe40000000000 */
[----:B------:R-:W-:Y:S02]  /*0fe0*/  FFMA R7, R16, -7.5497894158615963534e-08, R3 ;  /* 0xb3a2216810077823 */ /* 0x000fe40000000003 */
[C---:B------:R-:W-:Y:S01]  /*0ff0*/  FMUL R3, R0.reuse, R9 ;  /* 0x0000000900037220 */ /* 0x040fe20000400000 */
[----:B------:R-:W-:Y:S01]  /*1000*/  FMUL R0, R0, R13 ;  /* 0x0000000d00007220 */ /* 0x000fe20000400000 */
[----:B------:R-:W-:-:S02]  /*1010*/  FFMA R16, R16, -5.3903029534742383927e-15, R7 ;  /* 0xa7c234c510107823 */ /* 0x000fc40000000007 */
[C---:B------:R-:W-:Y:S01]  /*1020*/  FFMA R13, R18.reuse, R13, -R3 ;  /* 0x0000000d120d7223 */ /* 0x040fe20000000803 */
[----:B------:R-:W-:Y:S01]  /*1030*/  FFMA R0, R18, R9, R0 ;  /* 0x0000000912007223 */ /* 0x000fe20000000000 */
[----:B------:R-:W-:Y:S02]  /*1040*/  IMAD.MOV.U32 R18, RZ, RZ, R4 ;  /* 0x000000ffff127224 */ /* 0x000fe400078e0004 */
[----:B------:R-:W-:Y:S01]  /*1050*/  IMAD.MOV.U32 R2, RZ, RZ, R16 ;  /* 0x000000ffff027224 */ /* 0x000fe200078e0010 */
[----:B------:R-:W-:Y:S06]  /*1060*/  @!P0 BRA `(.L_x_16) ;  /* 0x0000000000dc8947 */ /* 0x000fec0003800000 */
[----:B------:R-:W-:-:S13]  /*1070*/  FSETP.NEU.AND P1, PT, |R15|, +INF , PT ;  /* 0x7f8000000f00780b */ /* 0x000fda0003f2d200 */
[----:B------:R-:W-:Y:S01]  /*1080*/  @!P1 FMUL R2, RZ, R15 ;  /* 0x0000000fff029220 */ /* 0x000fe20000400000 */
[----:B------:R-:W-:Y:S01]  /*1090*/  @!P1 MOV R4, RZ ;  /* 0x000000ff00049202 */ /* 0x000fe20000000f00 */
[----:B------:R-:W-:Y:S06]  /*10a0*/  @!P1 BRA `(.L_x_16) ;  /* 0x0000000000cc9947 */ /* 0x000fec0003800000 */
[----:B------:R-:W-:Y:S01]  /*10b0*/  IMAD.SHL.U32 R3, R15, 0x100, RZ ;  /* 0x000001000f037824 */ /* 0x000fe200078e00ff */
[----:B------:R-:W-:Y:S01]  /*10c0*/  MOV R2, R1 ;  /* 0x0000000100027202 */ /* 0x000fe20000000f00 */
[----:B------:R-:W-:Y:S01]  /*10d0*/  IMAD.MOV.U32 R14, RZ, RZ, RZ ;  /* 0x000000ffff0e7224 */ /* 0x000fe200078e00ff */
[----:B------:R-:W0:Y:S01]  /*10e0*/  LDCU.64 UR8, c[0x4][URZ] ;  /* 0x01000000ff0877ac */ /* 0x000e220008000a00 */
[----:B------:R-:W-:Y:S01]  /*10f0*/  IMAD.MOV.U32 R9, RZ, RZ, RZ ;  /* 0x000000ffff097224 */ /* 0x000fe200078e00ff */
[----:B------:R-:W-:Y:S01]  /*1100*/  LOP3.LUT R3, R3, 0x80000000, RZ, 0xfc, !PT ;  /* 0x8000000003037812 */ /* 0x000fe200078efcff */
[----:B------:R-:W-:-:S06]  /*1110*/  UMOV UR4, URZ ;  /* 0x000000ff00047c82 */ /* 0x000fcc0008000000 */
.L_x_17:
[----:B0-----:R-:W-:Y:S02]  /*1120*/  IMAD.U32 R20, RZ, RZ, UR8 ;  /* 0x00000008ff147e24 */ /* 0x001fe4000f8e00ff */
        /* <DEDUP_REMOVED lines=9> */
[----:B------:R-:W-:Y:S01]  /*11c0*/  IMAD.X R14, R23, 0x1, R9, P1 ;  /* 0x00000001170e7824 */ /* 0x000fe200008e0609 */
[----:B0-----:R-:W-:Y:S01]  /*11d0*/  IADD3 R2, PT, PT, R2, 0x4, RZ ;  /* 0x0000000402027810 */ /* 0x001fe20007ffe0ff */
        /* <DEDUP_REMOVED lines=17> */
[C-C-:B------:R-:W-:Y:S01]  /*12f0*/  SHF.L.W.U32.HI R4, R3.reuse, 0x2, R7.reuse ;  /* 0x0000000203047819 */ /* 0x140fe20000010e07 */
[----:B------:R-:W-:Y:S01]  /*1300*/  IMAD.SHL.U32 R3, R3, 0x4, RZ ;  /* 0x0000000403037824 */ /* 0x000fe200078e00ff */
[----:B------:R-:W-:Y:S02]  /*1310*/  SHF.R.U32.HI R7, RZ, 0x1e, R7 ;  /* 0x0000001eff077819 */ /* 0x000fe40000011607 */
[----:B------:R-:W-:-:S04]  /*1320*/  SHF.R.S32.HI R9, RZ, 0x1f, R4 ;  /* 0x0000001fff097819 */ /* 0x000fc80000011404 */
[C---:B------:R-:W-:Y:S02]  /*1330*/  LOP3.LUT R2, R9.reuse, R3, RZ, 0x3c, !PT ;  /* 0x0000000309027212 */ /* 0x040fe400078e3cff */
[----:B------:R-:W-:Y:S02]  /*1340*/  LOP3.LUT R3, R9, R4, RZ, 0x3c, !PT ;  /* 0x0000000409037212 */ /* 0x000fe400078e3cff */
[C---:B------:R-:W-:Y:S02]  /*1350*/  LOP3.LUT R9, R4.reuse, R15, RZ, 0x3c, !PT ;  /* 0x0000000f04097212 */ /* 0x040fe400078e3cff */
[----:B------:R-:W-:Y:S02]  /*1360*/  LEA.HI R4, R4, R7, RZ, 0x1 ;  /* 0x0000000704047211 */ /* 0x000fe400078f08ff */
[----:B------:R-:W1:Y:S01]  /*1370*/  I2F.F64.S64 R2, R2 ;  /* 0x0000000200027312 */ /* 0x000e620000301c00 */
[----:B------:R-:W-:Y:S02]  /*1380*/  ISETP.GE.AND P2, PT, R9, RZ, PT ;  /* 0x000000ff0900720c */ /* 0x000fe40003f46270 */
[----:B------:R-:W-:-:S05]  /*1390*/  IMAD.MOV R7, RZ, RZ, -R4 ;  /* 0x000000ffff077224 */ /* 0x000fca00078e0a04 */
[----:B------:R-:W-:Y:S01]  /*13a0*/  @!P1 MOV R4, R7 ;  /* 0x0000000700049202 */ /* 0x000fe20000000f00 */
[----:B-1----:R-:W-:-:S10]  /*13b0*/  DMUL R20, R2, UR4 ;  /* 0x0000000402147c28 */ /* 0x002fd40008000000 */
[----:B------:R-:W1:Y:S02]  /*13c0*/  F2F.F32.F64 R20, R20 ;  /* 0x0000001400147310 */ /* 0x000e640000301000 */
[----:B01----:R-:W-:-:S07]  /*13d0*/  FSEL R2, -R20, R20, !P2 ;  /* 0x0000001414027208 */ /* 0x003fce0005000100 */
.L_x_16:
[----:B------:R-:W-:Y:S01]  /*13e0*/  FMUL R3, R2, R2 ;  /* 0x0000000202037220 */ /* 0x000fe20000400000 */
[----:B------:R-:W-:-:S03]  /*13f0*/  LOP3.LUT R9, R4, 0x1, RZ, 0xc0, !PT ;  /* 0x0000000104097812 */ /* 0x000fc600078ec0ff */
[----:B------:R-:W-:Y:S01]  /*1400*/  FFMA R7, R3, R10, -0.0013887860113754868507 ;  /* 0xbab607ed03077423 */ /* 0x000fe2000000000a */
[----:B------:R-:W-:Y:S01]  /*1410*/  ISETP.NE.U32.AND P1, PT, R9, 0x1, PT ;  /* 0x000000010900780c */ /* 0x000fe20003f25070 */
[----:B------:R-:W-:-:S03]  /*1420*/  VIADD R9, R4, 0x1 ;  /* 0x0000000104097836 */ /* 0x000fc60000000000 */
[----:B------:R-:W-:Y:S02]  /*1430*/  FSEL R4, R7, -0.00019574658654164522886, P1 ;  /* 0xb94d415307047808 */ /* 0x000fe40000800000 */
[----:B------:R-:W-:Y:S02]  /*1440*/  FSEL R14, R11, 0.041666727513074874878, !P1 ;  /* 0x3d2aaabb0b0e7808 */ /* 0x000fe40004800000 */
[----:B------:R-:W-:Y:S02]  /*1450*/  LOP3.LUT P2, RZ, R9, 0x2, RZ, 0xc0, !PT ;  /* 0x0000000209ff7812 */ /* 0x000fe4000784c0ff */
[----:B------:R-:W-:Y:S01]  /*1460*/  FSEL R2, R2, 1, !P1 ;  /* 0x3f80000002027808 */ /* 0x000fe20004800000 */
[----:B------:R-:W-:Y:S01]  /*1470*/  FFMA R4, R3, R4, R14 ;  /* 0x0000000403047223 */ /* 0x000fe2000000000e */
[----:B------:R-:W-:-:S03]  /*1480*/  FSEL R7, -R12, -0.4999999701976776123, !P1 ;  /* 0xbeffffff0c077808 */ /* 0x000fc60004800100 */
        /* <DEDUP_REMOVED lines=9> */
[----:B------:R-:W0:Y:S01]  /*1520*/  LDC.64 R2, c[0x4][RZ] ;  /* 0x01000000ff027b82 */ /* 0x000e220000000a00 */
[----:B------:R-:W-:Y:S02]  /*1530*/  IMAD.SHL.U32 R7, R15, 0x100, RZ ;  /* 0x000001000f077824 */ /* 0x000fe400078e00ff */
[----:B------:R-:W-:Y:S02]  /*1540*/  HFMA2 R14, -RZ, RZ, 0, 0 ;  /* 0x00000000ff0e7431 */ /* 0x000fe400000001ff */
[----:B------:R-:W-:Y:S02]  /*1550*/  IMAD.MOV.U32 R21, RZ, RZ, RZ ;  /* 0x000000ffff157224 */ /* 0x000fe400078e00ff */
[----:B------:R-:W-:Y:S01]  /*1560*/  IMAD.MOV.U32 R4, RZ, RZ, RZ ;  /* 0x000000ffff047224 */ /* 0x000fe200078e00ff */
[----:B------:R-:W-:-:S07]  /*1570*/  LOP3.LUT R23, R7, 0x80000000, RZ, 0xfc, !PT ;  /* 0x8000000007177812 */ /* 0x000fce00078efcff */
.L_x_19:
[----:B0-----:R-:W-:-:S05]  /*1580*/  IMAD.WIDE.U32 R18, R4, 0x4, R2 ;  /* 0x0000000404127825 */ /* 0x001fca00078e0002 */
[----:B-1----:R-:W2:Y:S01]  /*1590*/  LDG.E.CONSTANT R16, desc[UR6][R18.64] ;  /* 0x0000000612107981 */ /* 0x002ea2000c1e9900 */
[C---:B------:R-:W-:Y:S01]  /*15a0*/  IMAD R7, R4.reuse, 0x4, R1 ;  /* 0x0000000404077824 */ /* 0x040fe200078e0201 */
[----:B------:R-:W-:-:S04]  /*15b0*/  IADD3 R4, PT, PT, R4, 0x1, RZ ;  /* 0x0000000104047810 */ /* 0x000fc80007ffe0ff */
[----:B------:R-:W-:Y:S01]  /*15c0*/  ISETP.NE.AND P0, PT, R4, 0x6, PT ;  /* 0x000000060400780c */ /* 0x000fe20003f05270 */
[----:B--2---:R-:W-:-:S03]  /*15d0*/  IMAD.WIDE.U32 R16, R16, R23, RZ ;  /* 0x0000001710107225 */ /* 0x004fc600078e00ff */
[----:B------:R-:W-:-:S05]  /*15e0*/  IADD3 R16, P1, PT, R16, R14, RZ ;  /* 0x0000000e10107210 */ /* 0x000fca0007f3e0ff */
[----:B------:R1:W-:Y:S01]  /*15f0*/  STL [R7], R16 ;  /* 0x0000001007007387 */ /* 0x0003e20000100800 */
[----:B------:R-:W-:-:S03]  /*1600*/  IMAD.X R14, R17, 0x1, R21, P1 ;  /* 0x00000001110e7824 */ /* 0x000fc600008e0615 */
[----:B------:R-:W-:Y:S05]  /*1610*/  @P0 BRA `(.L_x_19) ;  /* 0xfffffffc00d80947 */ /* 0x000fea000383ffff */
[----:B-1----:R-:W-:Y:S01]  /*1620*/  SHF.R.U32.HI R7, RZ, 0x17, R15 ;  /* 0x00000017ff077819 */ /* 0x002fe2000001160f */
        /* <DEDUP_REMOVED lines=14> */
[----:B---3--:R-:W-:-:S04]  /*1710*/  @P0 SHF.L.W.U32.HI R3, R4, R7, R3 ;  /* 0x0000000704030219 */ /* 0x008fc80000010e03 */
[C---:B------:R-:W-:Y:S01]  /*1720*/  SHF.L.W.U32.HI R4, R3.reuse, 0x2, R2 ;  /* 0x0000000203047819 */ /* 0x040fe20000010e02 */
[----:B------:R-:W-:-:S03]  /*1730*/  IMAD.SHL.U32 R3, R3, 0x4, RZ ;  /* 0x0000000403037824 */ /* 0x000fc600078e00ff */
[----:B------:R-:W-:Y:S02]  /*1740*/  SHF.R.S32.HI R7, RZ, 0x1f, R4 ;  /* 0x0000001fff077819 */ /* 0x000fe40000011404 */
[----:B------:R-:W-:Y:S02]  /*1750*/  LOP3.LUT R15, R4, R15, RZ, 0x3c, !PT ;  /* 0x0000000f040f7212 */ /* 0x000fe400078e3cff */
[C---:B------:R-:W-:Y:S02]  /*1760*/  LOP3.LUT R16, R7.reuse, R3, RZ, 0x3c, !PT ;  /* 0x0000000307107212 */ /* 0x040fe400078e3cff */
[----:B------:R-:W-:Y:S02]  /*1770*/  LOP3.LUT R17, R7, R4, RZ, 0x3c, !PT ;  /* 0x0000000407117212 */ /* 0x000fe400078e3cff */
[----:B------:R-:W-:Y:S02]  /*1780*/  SHF.R.U32.HI R3, RZ, 0x1e, R2 ;  /* 0x0000001eff037819 */ /* 0x000fe40000011602 */
[----:B------:R-:W-:-:S02]  /*1790*/  ISETP.GE.AND P0, PT, R15, RZ, PT ;  /* 0x000000ff0f00720c */ /* 0x000fc40003f06270 */
[----:B------:R-:W1:Y:S01]  /*17a0*/  I2F.F64.S64 R16, R16 ;  /* 0x0000001000107312 */ /* 0x000e620000301c00 */
[----:B------:R-:W-:-:S04]  /*17b0*/  LEA.HI R18, R4, R3, RZ, 0x1 ;  /* 0x0000000304127211 */ /* 0x000fc800078f08ff */
[----:B------:R-:W-:-:S05]  /*17c0*/  IADD3 R2, PT, PT, -R18, RZ, RZ ;  /* 0x000000ff12027210 */ /* 0x000fca0007ffe1ff */
[----:B------:R-:W-:Y:S01]  /*17d0*/  @!P1 IMAD.MOV.U32 R18, RZ, RZ, R2 ;  /* 0x000000ffff129224 */ /* 0x000fe200078e0002 */
[----:B-1----:R-:W-:-:S10]  /*17e0*/  DMUL R20, R16, UR4 ;  /* 0x0000000410147c28 */ /* 0x002fd40008000000 */
[----:B------:R-:W1:Y:S02]  /*17f0*/  F2F.F32.F64 R20, R20 ;  /* 0x0000001400147310 */ /* 0x000e640000301000 */
[----:B01----:R-:W-:-:S07]  /*1800*/  FSEL R16, -R20, R20, !P0 ;  /* 0x0000001414107208 */ /* 0x003fce0004000100 */
.L_x_18:
[----:B------:R-:W-:Y:S01]  /*1810*/  FMUL R3, R16, R16 ;  /* 0x0000001010037220 */ /* 0x000fe20000400000 */
[C---:B------:R-:W-:Y:S01]  /*1820*/  LOP3.LUT R2, R18.reuse, 0x1, RZ, 0xc0, !PT ;  /* 0x0000000112027812 */ /* 0x040fe200078ec0ff */
[----:B------:R-:W-:Y:S01]  /*1830*/  BSSY.RECONVERGENT B0, `(.L_x_20) ;  /* 0x00002c1000007945 */ /* 0x000fe20003800200 */
[----:B------:R-:W-:Y:S01]  /*1840*/  LOP3.LUT P1, RZ, R18, 0x2, RZ, 0xc0, !PT ;  /* 0x0000000212ff7812 */ /* 0x000fe2000782c0ff */
[----:B------:R-:W-:Y:S01]  /*1850*/  FFMA R10, R3, R10, -0.0013887860113754868507 ;  /* 0xbab607ed030a7423 */ /* 0x000fe2000000000a */
[----:B------:R-:W-:-:S04]  /*1860*/  ISETP.NE.U32.AND P0, PT, R2, 0x1, PT ;  /* 0x000000010200780c */ /* 0x000fc80003f05070 */
[----:B------:R-:W-:Y:S02]  /*1870*/  FSEL R4, R11, 0.041666727513074874878, P0 ;  /* 0x3d2aaabb0b047808 */ /* 0x000fe40000000000 */
[----:B------:R-:W-:Y:S02]  /*1880*/  FSEL R10, R10, -0.00019574658654164522886, !P0 ;  /* 0xb94d41530a0a7808 */ /* 0x000fe40004000000 */
[----:B------:R-:W-:Y:S02]  /*1890*/  FSEL R2, R16, 1, P0 ;  /* 0x3f80000010027808 */ /* 0x000fe40000000000 */
[----:B------:R-:W-:Y:S01]  /*18a0*/  FSEL R11, -R12, -0.4999999701976776123, P0 ;  /* 0xbeffffff0c0b7808 */ /* 0x000fe20000000100 */
[C---:B------:R-:W-:Y:S02]  /*18b0*/  FFMA R4, R3.reuse, R10, R4 ;  /* 0x0000000a03047223 */ /* 0x040fe40000000004 */
[C---:B------:R-:W-:Y:S02]  /*18c0*/  FFMA R7, R3.reuse, R2, RZ ;  /* 0x0000000203077223 */ /* 0x040fe400000000ff */
[----:B------:R-:W-:-:S04]  /*18d0*/  FFMA R4, R3, R4, R11 ;  /* 0x0000000403047223 */ /* 0x000fc8000000000b */
[----:B------:R-:W-:Y:S01]  /*18e0*/  FFMA R2, R7, R4, R2 ;  /* 0x0000000407027223 */ /* 0x000fe20000000002 */
[----:B------:R-:W-:-:S03]  /*18f0*/  IMAD.MOV.U32 R7, RZ, RZ, RZ ;  /* 0x000000ffff077224 */ /* 0x000fc600078e00ff */
[----:B------:R-:W-:-:S04]  /*1900*/  @P1 FADD R2, RZ, -R2 ;  /* 0x80000002ff021221 */ /* 0x000fc80000000000 */
[----:B------:R-:W-:Y:S01]  /*1910*/  FMUL R4, R13, R2 ;  /* 0x000000020d047220 */ /* 0x000fe20000400000 */
[----:B------:R-:W-:-:S03]  /*1920*/  FMUL R2, R2, R8 ;  /* 0x0000000802027220 */ /* 0x000fc60000400000 */
[----:B------:R-:W-:Y:S01]  /*1930*/  FFMA R8, R9, R8, -R4 ;  /* 0x0000000809087223 */ /* 0x000fe20000000804 */
[----:B------:R-:W-:Y:S01]  /*1940*/  FFMA R2, R13, R9, R2 ;  /* 0x000000090d027223 */ /* 0x000fe20000000002 */
[----:B------:R-:W-:-:S07]  /*1950*/  IMAD.MOV.U32 R9, RZ, RZ, RZ ;  /* 0x000000ffff097224 */ /* 0x000fce00078e00ff */
.L_x_52:
[----:B------:R-:W-:Y:S01]  /*1960*/  FFMA R22, R0, R7, RZ ;  /* 0x0000000700167223 */ /* 0x000fe200000000ff */
[----:B------:R-:W0:Y:S01]  /*1970*/  LDCU UR4, c[0x0][0x388] ;  /* 0x00007100ff0477ac */ /* 0x000e220008000800 */
[----:B------:R-:W-:Y:S02]  /*1980*/  BSSY.RECONVERGENT B1, `(.L_x_21) ;  /* 0x0000043000017945 */ /* 0x000fe40003800200 */
[----:B------:R-:W-:-:S04]  /*1990*/  FMUL R18, R22, 1.8999999761581420898 ;  /* 0x3ff3333316127820 */ /* 0x000fc80000400000 */
[C---:B------:R-:W-:Y:S01]  /*19a0*/  FMUL R4, R18.reuse, 0.63661974668502807617 ;  /* 0x3f22f98312047820 */ /* 0x040fe20000400000 */
[----:B------:R-:W-:-:S05]  /*19b0*/  FSETP.GE.AND P0, PT, |R18|, 105615, PT ;  /* 0x47ce47801200780b */ /* 0x000fca0003f06200 */
[----:B------:R-:W1:Y:S01]  /*19c0*/  F2I.NTZ R4, R4 ;  /* 0x0000000400047305 */ /* 0x000e620000203100 */
[----:B0-----:R-:W-:Y:S01]  /*19d0*/  FFMA R12, R8, R7, UR4 ;  /* 0x00000004080c7e23 */ /* 0x001fe20008000007 */
[----:B-1----:R-:W-:-:S05]  /*19e0*/  I2FP.F32.S32 R3, R4 ;  /* 0x0000000400037245 */ /* 0x002fca0000201400 */
[----:B------:R-:W-:-:S04]  /*19f0*/  FFMA R10, R3, -1.5707962512969970703, R18 ;  /* 0xbfc90fda030a7823 */ /* 0x000fc80000000012 */
[----:B------:R-:W-:-:S04]  /*1a00*/  FFMA R10, R3, -7.5497894158615963534e-08, R10 ;  /* 0xb3a22168030a7823 */ /* 0x000fc8000000000a */
[----:B------:R-:W-:Y:S01]  /*1a10*/  FFMA R10, R3, -5.3903029534742383927e-15, R10 ;  /* 0xa7c234c5030a7823 */ /* 0x000fe2000000000a */
[----:B------:R-:W-:Y:S01]  /*1a20*/  FFMA R3, R2, R7, RZ ;  /* 0x0000000702037223 */ /* 0x000fe200000000ff */
[----:B------:R-:W-:Y:S06]  /*1a30*/  @!P0 BRA `(.L_x_22) ;  /* 0x0000000000dc8947 */ /* 0x000fec0003800000 */
[----:B------:R-:W-:-:S13]  /*1a40*/  FSETP.NEU.AND P0, PT, |R18|, +INF , PT ;  /* 0x7f8000001200780b */ /* 0x000fda0003f0d200 */
[----:B------:R-:W-:Y:S01]  /*1a50*/  @!P0 FMUL R10, RZ, R18 ;  /* 0x00000012ff0a8220 */ /* 0x000fe20000400000 */
[----:B------:R-:W-:Y:S01]  /*1a60*/  @!P0 MOV R4, RZ ;  /* 0x000000ff00048202 */ /* 0x000fe20000000f00 */
[----:B------:R-:W-:Y:S06]  /*1a70*/  @!P0 BRA `(.L_x_22) ;  /* 0x0000000000cc8947 */ /* 0x000fec0003800000 */
[----:B------:R-:W-:Y:S01]  /*1a80*/  IMAD.SHL.U32 R10, R18, 0x100, RZ ;  /* 0x00000100120a7824 */ /* 0x000fe200078e00ff */
[----:B------:R-:W0:Y:S01]  /*1a90*/  LDCU.64 UR8, c[0x4][URZ] ;  /* 0x01000000ff0877ac */ /* 0x000e220008000a00 */
[----:B------:R-:W-:Y:S02]  /*1aa0*/  IMAD.MOV.U32 R16, RZ, RZ, RZ ;  /* 0x000000ffff107224 */ /* 0x000fe400078e00ff */
[----:B------:R-:W-:Y:S01]  /*1ab0*/  IMAD.MOV.U32 R4, RZ, RZ, R1 ;  /* 0x000000ffff047224 */ /* 0x000fe200078e0001 */
[----:B------:R-:W-:Y:S01]  /*1ac0*/  LOP3.LUT R17, R10, 0x80000000, RZ, 0xfc, !PT ;  /* 0x800000000a117812 */ /* 0x000fe200078efcff */
[----:B------:R-:W-:Y:S01]  /*1ad0*/  UMOV UR5, URZ ;  /* 0x000000ff00057c82 */ /* 0x000fe20008000000 */
[----:B------:R-:W-:-:S05]  /*1ae0*/  UMOV UR4, URZ ;  /* 0x000000ff00047c82 */ /* 0x000fca0008000000 */
.L_x_23:
        /* <DEDUP_REMOVED lines=8> */
[----:B------:R-:W-:-:S04]  /*1b70*/  IADD3 R13, P0, PT, R10, R16, RZ ;  /* 0x000000100a0d7210 */ /* 0x000fc80007f1e0ff */
[----:B------:R-:W-:Y:S01]  /*1b80*/  IADD3.X R16, PT, PT, R11, UR5, RZ, P0, !PT ;  /* 0x000000050b107c10 */ /* 0x000fe200087fe4ff */
[----:B------:R0:W-:Y:S02]  /*1b90*/  STL [R4], R13 ;  /* 0x0000000d04007387 */ /* 0x0001e40000100800 */
        /* <DEDUP_REMOVED lines=24> */
[C---:B------:R-:W-:Y:S02]  /*1d20*/  LEA.HI R4, R13.reuse, R4, RZ, 0x1 ;  /* 0x000000040d047211 */ /* 0x040fe400078f08ff */
[----:B------:R-:W-:Y:S02]  /*1d30*/  LOP3.LUT R18, R13, R18, RZ, 0x3c, !PT ;  /* 0x000000120d127212 */ /* 0x000fe400078e3cff */
[----:B------:R-:W1:Y:S01]  /*1d40*/  I2F.F64.S64 R10, R10 ;  /* 0x0000000a000a7312 */ /* 0x000e620000301c00 */
[----:B------:R-:W-:Y:S01]  /*1d50*/  IMAD.MOV R13, RZ, RZ, -R4 ;  /* 0x000000ffff0d7224 */ /* 0x000fe200078e0a04 */
[----:B------:R-:W-:-:S03]  /*1d60*/  ISETP.GE.AND P1, PT, R18, RZ, PT ;  /* 0x000000ff1200720c */ /* 0x000fc60003f26270 */
[----:B------:R-:W-:Y:S01]  /*1d70*/  @!P0 IMAD.MOV.U32 R4, RZ, RZ, R13 ;  /* 0x000000ffff048224 */ /* 0x000fe200078e000d */
[----:B-1----:R-:W-:-:S10]  /*1d80*/  DMUL R14, R10, UR4 ;  /* 0x000000040a0e7c28 */ /* 0x002fd40008000000 */
[----:B------:R-:W1:Y:S02]  /*1d90*/  F2F.F32.F64 R14, R14 ;  /* 0x0000000e000e7310 */ /* 0x000e640000301000 */
[----:B01----:R-:W-:-:S07]  /*1da0*/  FSEL R10, -R14, R14, !P1 ;  /* 0x0000000e0e0a7208 */ /* 0x003fce0004800100 */
.L_x_22:
[----:B------:R-:W-:Y:S05]  /*1db0*/  BSYNC.RECONVERGENT B1 ;  /* 0x0000000000017941 */ /* 0x000fea0003800200 */
.L_x_21:
[----:B------:R-:W-:Y:S01]  /*1dc0*/  FMUL R17, R12, 1.8999999761581420898 ;  /* 0x3ff333330c117820 */ /* 0x000fe20000400000 */
[----:B------:R-:W-:Y:S02]  /*1dd0*/  IMAD.MOV.U32 R19, RZ, RZ, 0x37cbac00 ;  /* 0x37cbac00ff137424 */ /* 0x000fe400078e00ff */
[----:B------:R-:W-:Y:S01]  /*1de0*/  FMUL R14, R10, R10 ;  /* 0x0000000a0a0e7220 */ /* 0x000fe20000400000 */
[----:B------:R-:W-:Y:S01]  /*1df0*/  LOP3.LUT R11, R4, 0x1, RZ, 0xc0, !PT ;  /* 0x00000001040b7812 */ /* 0x000fe200078ec0ff */
[----:B------:R-:W-:Y:S01]  /*1e00*/  FMUL R26, R17, 0.63661974668502807617 ;  /* 0x3f22f983111a7820 */ /* 0x000fe20000400000 */
[----:B------:R-:W-:Y:S01]  /*1e10*/  MOV R23, 0x3d2aaabb ;  /* 0x3d2aaabb00177802 */ /* 0x000fe20000000f00 */
[----:B------:R-:W-:Y:S01]  /*1e20*/  FFMA R13, R14, R19, -0.0013887860113754868507 ;  /* 0xbab607ed0e0d7423 */ /* 0x000fe20000000013 */
[----:B------:R-:W-:Y:S01]  /*1e30*/  ISETP.NE.U32.AND P0, PT, R11, 0x1, PT ;  /* 0x000000010b00780c */ /* 0x000fe20003f05070 */
[----:B------:R-:W-:Y:S01]  /*1e40*/  IMAD.MOV.U32 R24, RZ, RZ, 0x3effffff ;  /* 0x3effffffff187424 */ /* 0x000fe200078e00ff */
[----:B------:R-:W-:Y:S01]  /*1e50*/  FSETP.GE.AND P1, PT, |R17|, 105615, PT ;  /* 0x47ce47801100780b */ /* 0x000fe20003f26200 */
[----:B------:R-:W0:Y:S01]  /*1e60*/  F2I.NTZ R26, R26 ;  /* 0x0000001a001a7305 */ /* 0x000e220000203100 */
[----:B------:R-:W-:Y:S01]  /*1e70*/  FSEL R13, R13, -0.00019574658654164522886, !P0 ;  /* 0xb94d41530d0d7808 */ /* 0x000fe20004000000 */
[----:B------:R-:W-:Y:S01]  /*1e80*/  BSSY.RECONVERGENT B1, `(.L_x_24) ;  /* 0x0000044000017945 */ /* 0x000fe20003800200 */
[----:B------:R-:W-:-:S02]  /*1e90*/  FSEL R11, R23, 0.0083327032625675201416, !P0 ;  /* 0x3c0885e4170b7808 */ /* 0x000fc40004000000 */
[----:B------:R-:W-:-:S03]  /*1ea0*/  FSEL R15, -R24, -0.16666662693023681641, !P0 ;  /* 0xbe2aaaa8180f7808 */ /* 0x000fc60004000100 */
[----:B------:R-:W-:Y:S01]  /*1eb0*/  FFMA R11, R14, R13, R11 ;  /* 0x0000000d0e0b7223 */ /* 0x000fe2000000000b */
[----:B------:R-:W-:Y:S02]  /*1ec0*/  FSEL R13, R10, 1, P0 ;  /* 0x3f8000000a0d7808 */ /* 0x000fe40000000000 */
[----:B------:R-:W-:Y:S01]  /*1ed0*/  LOP3.LUT P0, RZ, R4, 0x2, RZ, 0xc0, !PT ;  /* 0x0000000204ff7812 */ /* 0x000fe2000780c0ff */
[C---:B------:R-:W-:Y:S02]  /*1ee0*/  FFMA R11, R14.reuse, R11, R15 ;  /* 0x0000000b0e0b7223 */ /* 0x040fe4000000000f */
[----:B------:R-:W-:Y:S01]  /*1ef0*/  FFMA R14, R14, R13, RZ ;  /* 0x0000000d0e0e7223 */ /* 0x000fe200000000ff */
[----:B0-----:R-:W-:Y:S01]  /*1f00*/  I2FP.F32.S32 R16, R26 ;  /* 0x0000001a00107245 */ /* 0x001fe20000201400 */
[----:B------:R-:W-:Y:S02]  /*1f10*/  IMAD.MOV.U32 R4, RZ, RZ, R26 ;  /* 0x000000ffff047224 */ /* 0x000fe400078e001a */
[----:B------:R-:W-:-:S02]  /*1f20*/  FFMA R13, R14, R11, R13 ;  /* 0x0000000b0e0d7223 */ /* 0x000fc4000000000d */
[----:B------:R-:W-:-:S04]  /*1f30*/  FFMA R21, R16, -1.5707962512969970703, R17 ;  /* 0xbfc90fda10157823 */ /* 0x000fc80000000011 */
[----:B------:R-:W-:Y:S01]  /*1f40*/  FFMA R21, R16, -7.5497894158615963534e-08, R21 ;  /* 0xb3a2216810157823 */ /* 0x000fe20000000015 */
[----:B------:R-:W-:-:S03]  /*1f50*/  @P0 FADD R13, RZ, -R13 ;  /* 0x8000000dff0d0221 */ /* 0x000fc60000000000 */
[----:B------:R-:W-:-:S04]  /*1f60*/  FFMA R16, R16, -5.3903029534742383927e-15, R21 ;  /* 0xa7c234c510107823 */ /* 0x000fc80000000015 */
[----:B------:R-:W-:Y:S01]  /*1f70*/  IMAD.MOV.U32 R10, RZ, RZ, R16 ;  /* 0x000000ffff0a7224 */ /* 0x000fe200078e0010 */
[----:B------:R-:W-:Y:S06]  /*1f80*/  @!P1 BRA `(.L_x_25) ;  /* 0x0000000000cc9947 */ /* 0x000fec0003800000 */
[----:B------:R-:W-:-:S13]  /*1f90*/  FSETP.NEU.AND P0, PT, |R17|, +INF , PT ;  /* 0x7f8000001100780b */ /* 0x000fda0003f0d200 */
[----:B------:R-:W-:Y:S01]  /*1fa0*/  @!P0 FMUL R10, RZ, R17 ;  /* 0x00000011ff0a8220 */ /* 0x000fe20000400000 */
[----:B------:R-:W-:Y:S01]  /*1fb0*/  @!P0 MOV R26, RZ ;  /* 0x000000ff001a8202 */ /* 0x000fe20000000f00 */
[----:B------:R-:W-:Y:S06]  /*1fc0*/  @!P0 BRA `(.L_x_25) ;  /* 0x0000000000bc8947 */ /* 0x000fec0003800000 */
[----:B------:R-:W-:Y:S01]  /*1fd0*/  IMAD.SHL.U32 R21, R17, 0x100, RZ ;  /* 0x0000010011157824 */ /* 0x000fe200078e00ff */
[----:B------:R-:W-:Y:S01]  /*1fe0*/  UMOV UR4, URZ ;  /* 0x000000ff00047c82 */ /* 0x000fe20008000000 */
[----:B------:R-:W-:Y:S02]  /*1ff0*/  IMAD.MOV.U32 R20, RZ, RZ, RZ ;  /* 0x000000ffff147224 */ /* 0x000fe400078e00ff */
[----:B------:R-:W-:Y:S01]  /*2000*/  IMAD.MOV.U32 R18, RZ, RZ, RZ ;  /* 0x000000ffff127224 */ /* 0x000fe200078e00ff */
[----:B------:R-:W-:-:S07]  /*2010*/  LOP3.LUT R21, R21, 0x80000000, RZ, 0xfc, !PT ;  /* 0x8000000015157812 */ /* 0x000fce00078efcff */
.L_x_26:
[----:B0-----:R-:W0:Y:S02]  /*2020*/  LDC.64 R10, c[0x4][RZ] ;  /* 0x01000000ff0a7b82 */ /* 0x001e240000000a00 */
[----:B0-----:R-:W-:-:S05]  /*2030*/  IMAD.WIDE.U32 R14, R18, 0x4, R10 ;  /* 0x00000004120e7825 */ /* 0x001fca00078e000a */
[----:B------:R-:W2:Y:S01]  /*2040*/  LDG.E.CONSTANT R10, desc[UR6][R14.64] ;  /* 0x000000060e0a7981 */ /* 0x000ea2000c1e9900 */
[C---:B------:R-:W-:Y:S01]  /*2050*/  LEA R25, R18.reuse, R1, 0x2 ;  /* 0x0000000112197211 */ /* 0x040fe200078e10ff */
[----:B------:R-:W-:-:S05]  /*2060*/  VIADD R18, R18, 0x1 ;  /* 0x0000000112127836 */ /* 0x000fca0000000000 */
[----:B------:R-:W-:Y:S01]  /*2070*/  ISETP.NE.AND P0, PT, R18, 0x6, PT ;  /* 0x000000061200780c */ /* 0x000fe20003f05270 */
[----:B--2---:R-:W-:-:S03]  /*2080*/  IMAD.WIDE.U32 R10, R10, R21, RZ ;  /* 0x000000150a0a7225 */ /* 0x004fc600078e00ff */
[----:B------:R-:W-:-:S04]  /*2090*/  IADD3 R10, P1, PT, R10, R20, RZ ;  /* 0x000000140a0a7210 */ /* 0x000fc80007f3e0ff */
[----:B------:R-:W-:Y:S01]  /*20a0*/  IADD3.X R20, PT, PT, R11, UR4, RZ, P1, !PT ;  /* 0x000000040b147c10 */ /* 0x000fe20008ffe4ff */
[----:B------:R0:W-:Y:S04]  /*20b0*/  STL [R25], R10 ;  /* 0x0000000a19007387 */ /* 0x0001e80000100800 */
[----:B------:R-:W-:Y:S05]  /*20c0*/  @P0 BRA `(.L_x_26) ;  /* 0xfffffffc00d40947 */ /* 0x000fea000383ffff */
[----:B------:R-:W-:Y:S01]  /*20d0*/  SHF.R.U32.HI R14, RZ, 0x17, R17 ;  /* 0x00000017ff0e7819 */ /* 0x000fe20000011611 */
[----:B------:R1:W-:Y:S03]  /*20e0*/  STL [R1+0x18], R20 ;  /* 0x0000181401007387 */ /* 0x0003e60000100800 */
[C---:B0-----:R-:W-:Y:S02]  /*20f0*/  LOP3.LUT R10, R14.reuse, 0xe0, RZ, 0xc0, !PT ;  /* 0x000000e00e0a7812 */ /* 0x041fe400078ec0ff */
        /* <DEDUP_REMOVED lines=16> */
[----:B------:R-:W-:-:S02]  /*2200*/  SHF.R.S32.HI R14, RZ, 0x1f, R26 ;  /* 0x0000001fff0e7819 */ /* 0x000fc4000001141a */
[----:B------:R-:W-:Y:S02]  /*2210*/  LOP3.LUT R18, R26, R17, RZ, 0x3c, !PT ;  /* 0x000000111a127212 */ /* 0x000fe400078e3cff */
[C---:B------:R-:W-:Y:S02]  /*2220*/  LOP3.LUT R10, R14.reuse, R11, RZ, 0x3c, !PT ;  /* 0x0000000b0e0a7212 */ /* 0x040fe400078e3cff */
[----:B------:R-:W-:Y:S02]  /*2230*/  LOP3.LUT R11, R14, R26, RZ, 0x3c, !PT ;  /* 0x0000001a0e0b7212 */ /* 0x000fe400078e3cff */
[----:B------:R-:W-:Y:S02]  /*2240*/  LEA.HI R26, R26, R21, RZ, 0x1 ;  /* 0x000000151a1a7211 */ /* 0x000fe400078f08ff */
[----:B------:R-:W-:Y:S02]  /*2250*/  ISETP.GE.AND P1, PT, R18, RZ, PT ;  /* 0x000000ff1200720c */ /* 0x000fe40003f26270 */
[----:B------:R-:W0:Y:S01]  /*2260*/  I2F.F64.S64 R10, R10 ;  /* 0x0000000a000a7312 */ /* 0x000e220000301c00 */
[----:B------:R-:W-:-:S05]  /*2270*/  IADD3 R18, PT, PT, -R26, RZ, RZ ;  /* 0x000000ff1a127210 */ /* 0x000fca0007ffe1ff */
[----:B------:R-:W-:Y:S01]  /*2280*/  @!P0 IMAD.MOV.U32 R26, RZ, RZ, R18 ;  /* 0x000000ffff1a8224 */ /* 0x000fe200078e0012 */
[----:B0-----:R-:W-:-:S10]  /*2290*/  DMUL R14, R10, UR4 ;  /* 0x000000040a0e7c28 */ /* 0x001fd40008000000 */
[----:B------:R-:W0:Y:S02]  /*22a0*/  F2F.F32.F64 R14, R14 ;  /* 0x0000000e000e7310 */ /* 0x000e240000301000 */
[----:B01----:R-:W-:-:S07]  /*22b0*/  FSEL R10, -R14, R14, !P1 ;  /* 0x0000000e0e0a7208 */ /* 0x003fce0004800100 */
.L_x_25:
[----:B------:R-:W-:Y:S05]  /*22c0*/  BSYNC.RECONVERGENT B1 ;  /* 0x0000000000017941 */ /* 0x000fea0003800200 */
.L_x_24:
[----:B------:R-:W-:Y:S01]  /*22d0*/  FMUL R18, R3, 1.8999999761581420898 ;  /* 0x3ff3333303127820 */ /* 0x000fe20000400000 */
[----:B------:R-:W-:Y:S01]  /*22e0*/  LOP3.LUT R14, R26, 0x1, RZ, 0xc0, !PT ;  /* 0x000000011a0e7812 */ /* 0x000fe200078ec0ff */
[----:B------:R-:W-:Y:S01]  /*22f0*/  FMUL R11, R10, R10 ;  /* 0x0000000a0a0b7220 */ /* 0x000fe20000400000 */
[----:B------:R-:W-:Y:S01]  /*2300*/  LOP3.LUT P1, RZ, R26, 0x2, RZ, 0xc0, !PT ;  /* 0x000000021aff7812 */ /* 0x000fe2000782c0ff */
[----:B------:R-:W-:Y:S01]  /*2310*/  FMUL R25, R18, 0.63661974668502807617 ;  /* 0x3f22f98312197820 */ /* 0x000fe20000400000 */
[----:B------:R-:W-:Y:S01]  /*2320*/  ISETP.NE.U32.AND P0, PT, R14, 0x1, PT ;  /* 0x000000010e00780c */ /* 0x000fe20003f05070 */
[----:B------:R-:W-:Y:S01]  /*2330*/  FFMA R14, R11, R19, -0.0013887860113754868507 ;  /* 0xbab607ed0b0e7423 */ /* 0x000fe20000000013 */
[----:B------:R-:W-:Y:S02]  /*2340*/  BSSY.RECONVERGENT B1, `(.L_x_27) ;  /* 0x0000044000017945 */ /* 0x000fe40003800200 */
[----:B------:R-:W-:Y:S01]  /*2350*/  FSEL R20, R23, 0.0083327032625675201416, !P0 ;  /* 0x3c0885e417147808 */ /* 0x000fe20004000000 */
[----:B------:R-:W0:Y:S01]  /*2360*/  F2I.NTZ R25, R25 ;  /* 0x0000001900197305 */ /* 0x000e220000203100 */
[----:B------:R-:W-:-:S02]  /*2370*/  FSEL R14, R14, -0.00019574658654164522886, !P0 ;  /* 0xb94d41530e0e7808 */ /* 0x000fc40004000000 */
[----:B------:R-:W-:-:S03]  /*2380*/  FSEL R10, R10, 1, P0 ;  /* 0x3f8000000a0a7808 */ /* 0x000fc60000000000 */
[----:B------:R-:W-:Y:S01]  /*2390*/  FFMA R14, R11, R14, R20 ;  /* 0x0000000e0b0e7223 */ /* 0x000fe20000000014 */
[----:B------:R-:W-:Y:S02]  /*23a0*/  FSEL R20, -R24, -0.16666662693023681641, !P0 ;  /* 0xbe2aaaa818147808 */ /* 0x000fe40004000100 */
[----:B------:R-:W-:-:S03]  /*23b0*/  FSETP.GE.AND P0, PT, |R18|, 105615, PT ;  /* 0x47ce47801200780b */ /* 0x000fc60003f06200 */
[C---:B------:R-:W-:Y:S01]  /*23c0*/  FFMA R14, R11.reuse, R14, R20 ;  /* 0x0000000e0b0e7223 */ /* 0x040fe20000000014 */
[----:B------:R-:W-:Y:S01]  /*23d0*/  FFMA R11, R11, R10, RZ ;  /* 0x0000000a0b0b7223 */ /* 0x000fe200000000ff */
[----:B0-----:R-:W-:-:S03]  /*23e0*/  I2FP.F32.S32 R15, R25 ;  /* 0x00000019000f7245 */ /* 0x001fc60000201400 */
[----:B------:R-:W-:Y:S02]  /*23f0*/  FFMA R10, R11, R14, R10 ;  /* 0x0000000e0b0a7223 */ /* 0x000fe4000000000a */
[C---:B------:R-:W-:Y:S02]  /*2400*/  FFMA R20, R15.reuse, -1.5707962512969970703, R18 ;  /* 0xbfc90fda0f147823 */ /* 0x040fe40000000012 */
[----:B------:R-:W-:Y:S02]  /*2410*/  @P1 FADD R10, RZ, -R10 ;  /* 0x8000000aff0a1221 */ /* 0x000fe40000000000 */
[----:B------:R-:W-:Y:S02]  /*2420*/  FFMA R20, R15, -7.5497894158615963534e-08, R20 ;  /* 0xb3a221680f147823 */ /* 0x000fe40000000014 */
[----:B------:R-:W-:Y:S02]  /*2430*/  FADD R13, R13, R10 ;  /* 0x0000000a0d0d7221 */ /* 0x000fe40000000000 */
[----:B------:R-:W-:Y:S01]  /*2440*/  FFMA R20, R15, -5.3903029534742383927e-15, R20 ;  /* 0xa7c234c50f147823 */ /* 0x000fe20000000014 */
[----:B------:R-:W-:Y:S06]  /*2450*/  @!P0 BRA `(.L_x_28) ;  /* 0x0000000000c88947 */ /* 0x000fec0003800000 */
[----:B------:R-:W-:-:S13]  /*2460*/  FSETP.NEU.AND P0, PT, |R18|, +INF , PT ;  /* 0x7f8000001200780b */ /* 0x000fda0003f0d200 */
[----:B------:R-:W-:Y:S01]  /*2470*/  @!P0 FMUL R20, RZ, R18 ;  /* 0x00000012ff148220 */ /* 0x000fe20000400000 */
[----:B------:R-:W-:Y:S01]  /*2480*/  @!P0 IMAD.MOV.U32 R25, RZ, RZ, RZ ;  /* 0x000000ffff198224 */ /* 0x000fe200078e00ff */
[----:B------:R-:W-:Y:S06]  /*2490*/  @!P0 BRA `(.L_x_28) ;  /* 0x0000000000b88947 */ /* 0x000fec0003800000 */
[----:B------:R-:W-:Y:S01]  /*24a0*/  IMAD.SHL.U32 R25, R18, 0x100, RZ ;  /* 0x0000010012197824 */ /* 0x000fe200078e00ff */
[----:B------:R-:W-:Y:S01]  /*24b0*/  CS2R R20, SRZ ;  /* 0x0000000000147805 */ /* 0x000fe2000001ff00 */
[----:B------:R-:W-:-:S03]  /*24c0*/  UMOV UR4, URZ ;  /* 0x000000ff00047c82 */ /* 0x000fc60008000000 */
[----:B------:R-:W-:-:S07]  /*24d0*/  LOP3.LUT R25, R25, 0x80000000, RZ, 0xfc, !PT ;  /* 0x8000000019197812 */ /* 0x000fce00078efcff */
.L_x_29:
        /* <DEDUP_REMOVED lines=31> */
[C---:B------:R-:W-:Y:S02]  /*26d0*/  LOP3.LUT R18, R25.reuse, R18, RZ, 0x3c, !PT ;  /* 0x0000001219127212 */ /* 0x040fe400078e3cff */
[C---:B------:R-:W-:Y:S02]  /*26e0*/  LOP3.LUT R10, R14.reuse, R11, RZ, 0x3c, !PT ;  /* 0x0000000b0e0a7212 */ /* 0x040fe400078e3cff */
[----:B------:R-:W-:Y:S02]  /*26f0*/  LOP3.LUT R11, R14, R25, RZ, 0x3c, !PT ;  /* 0x000000190e0b7212 */ /* 0x000fe400078e3cff */
[----:B------:R-:W-:Y:S02]  /*2700*/  LEA.HI R25, R25, R20, RZ, 0x1 ;  /* 0x0000001419197211 */ /* 0x000fe400078f08ff */
[----:B------:R-:W-:Y:S02]  /*2710*/  ISETP.GE.AND P1, PT, R18, RZ, PT ;  /* 0x000000ff1200720c */ /* 0x000fe40003f26270 */
[----:B------:R-:W2:Y:S01]  /*2720*/  I2F.F64.S64 R10, R10 ;  /* 0x0000000a000a7312 */ /* 0x000ea20000301c00 */
[----:B------:R-:W-:-:S05]  /*2730*/  IADD3 R18, PT, PT, -R25, RZ, RZ ;  /* 0x000000ff19127210 */ /* 0x000fca0007ffe1ff */
[----:B------:R-:W-:Y:S01]  /*2740*/  @!P0 IMAD.MOV.U32 R25, RZ, RZ, R18 ;  /* 0x000000ffff198224 */ /* 0x000fe200078e0012 */
[----:B--2---:R-:W-:-:S10]  /*2750*/  DMUL R14, R10, UR4 ;  /* 0x000000040a0e7c28 */ /* 0x004fd40008000000 */
[----:B------:R-:W2:Y:S02]  /*2760*/  F2F.F32.F64 R14, R14 ;  /* 0x0000000e000e7310 */ /* 0x000ea40000301000 */
[----:B-12---:R-:W-:-:S07]  /*2770*/  FSEL R20, -R14, R14, !P1 ;  /* 0x0000000e0e147208 */ /* 0x006fce0004800100 */
.L_x_28:
[----:B------:R-:W-:Y:S05]  /*2780*/  BSYNC.RECONVERGENT B1 ;  /* 0x0000000000017941 */ /* 0x000fea0003800200 */
.L_x_27:
[----:B------:R-:W-:Y:S01]  /*2790*/  FMUL R10, R20, R20 ;  /* 0x00000014140a7220 */ /* 0x000fe20000400000 */
[C---:B------:R-:W-:Y:S01]  /*27a0*/  LOP3.LUT R14, R25.reuse, 0x1, RZ, 0xc0, !PT ;  /* 0x00000001190e7812 */ /* 0x040fe200078ec0ff */
[----:B------:R-:W-:Y:S01]  /*27b0*/  BSSY.RECONVERGENT B1, `(.L_x_30) ;  /* 0x0000042000017945 */ /* 0x000fe20003800200 */
[----:B------:R-:W-:Y:S01]  /*27c0*/  LOP3.LUT P1, RZ, R25, 0x2, RZ, 0xc0, !PT ;  /* 0x0000000219ff7812 */ /* 0x000fe2000782c0ff */
[----:B------:R-:W-:Y:S01]  /*27d0*/  FFMA R11, R10, R19, -0.0013887860113754868507 ;  /* 0xbab607ed0a0b7423 */ /* 0x000fe20000000013 */
[----:B------:R-:W-:-:S04]  /*27e0*/  ISETP.NE.U32.AND P0, PT, R14, 0x1, PT ;  /* 0x000000010e00780c */ /* 0x000fc80003f05070 */
[----:B------:R-:W-:Y:S02]  /*27f0*/  FSEL R11, R11, -0.00019574658654164522886, !P0 ;  /* 0xb94d41530b0b7808 */ /* 0x000fe40004000000 */
[----:B------:R-:W-:Y:S02]  /*2800*/  FSEL R15, R23, 0.0083327032625675201416, !P0 ;  /* 0x3c0885e4170f7808 */ /* 0x000fe40004000000 */
[----:B------:R-:W-:Y:S02]  /*2810*/  FSEL R18, R20, 1, P0 ;  /* 0x3f80000014127808 */ /* 0x000fe40000000000 */
[----:B------:R-:W-:Y:S01]  /*2820*/  FSEL R14, -R24, -0.16666662693023681641, !P0 ;  /* 0xbe2aaaa8180e7808 */ /* 0x000fe20004000100 */
[C---:B------:R-:W-:Y:S01]  /*2830*/  FFMA R15, R10.reuse, R11, R15 ;  /* 0x0000000b0a0f7223 */ /* 0x040fe2000000000f */
[----:B------:R-:W-:Y:S01]  /*2840*/  FSETP.GE.AND P0, PT, |R17|, 105615, PT ;  /* 0x47ce47801100780b */ /* 0x000fe20003f06200 */
[C---:B------:R-:W-:Y:S02]  /*2850*/  FFMA R11, R10.reuse, R18, RZ ;  /* 0x000000120a0b7223 */ /* 0x040fe400000000ff */
[----:B------:R-:W-:-:S04]  /*2860*/  FFMA R14, R10, R15, R14 ;  /* 0x0000000f0a0e7223 */ /* 0x000fc8000000000e */
[----:B------:R-:W-:-:S04]  /*2870*/  FFMA R18, R11, R14, R18 ;  /* 0x0000000e0b127223 */ /* 0x000fc80000000012 */
[----:B------:R-:W-:Y:S02]  /*2880*/  @P1 FADD R18, RZ, -R18 ;  /* 0x80000012ff121221 */ /* 0x000fe40000000000 */
[----:B------:R-:W-:Y:S05]  /*2890*/  @!P0 BRA `(.L_x_31) ;  /* 0x0000000000cc8947 */ /* 0x000fea0003800000 */
[----:B------:R-:W-:-:S13]  /*28a0*/  FSETP.NEU.AND P0, PT, |R17|, +INF , PT ;  /* 0x7f8000001100780b */ /* 0x000fda0003f0d200 */
[----:B------:R-:W-:Y:S01]  /*28b0*/  @!P0 FMUL R16, RZ, R17 ;  /* 0x00000011ff108220 */ /* 0x000fe20000400000 */
[----:B------:R-:W-:Y:S01]  /*28c0*/  @!P0 IMAD.MOV.U32 R4, RZ, RZ, RZ ;  /* 0x000000ffff048224 */ /* 0x000fe200078e00ff */
[----:B------:R-:W-:Y:S06]  /*28d0*/  @!P0 BRA `(.L_x_31) ;  /* 0x0000000000bc8947 */ /* 0x000fec0003800000 */
[----:B------:R-:W1:Y:S01]  /*28e0*/  LDC.64 R10, c[0x4][RZ] ;  /* 0x01000000ff0a7b82 */ /* 0x000e620000000a00 */
[----:B------:R-:W-:Y:S01]  /*28f0*/  IMAD.SHL.U32 R14, R17, 0x100, RZ ;  /* 0x00000100110e7824 */ /* 0x000fe200078e00ff */
[----:B------:R-:W-:Y:S01]  /*2900*/  MOV R25, RZ ;  /* 0x000000ff00197202 */ /* 0x000fe20000000f00 */
[----:B------:R-:W-:Y:S01]  /*2910*/  IMAD.MOV.U32 R4, RZ, RZ, RZ ;  /* 0x000000ffff047224 */ /* 0x000fe200078e00ff */
[----:B------:R-:W-:Y:S02]  /*2920*/  UMOV UR4, URZ ;  /* 0x000000ff00047c82 */ /* 0x000fe40008000000 */
[----:B------:R-:W-:-:S07]  /*2930*/  LOP3.LUT R29, R14, 0x80000000, RZ, 0xfc, !PT ;  /* 0x800000000e1d7812 */ /* 0x000fce00078efcff */
.L_x_32:
[----:B-1----:R-:W-:-:S05]  /*2940*/  IMAD.WIDE.U32 R20, R4, 0x4, R10 ;  /* 0x0000000404147825 */ /* 0x002fca00078e000a */
[----:B--2---:R-:W2:Y:S01]  /*2950*/  LDG.E.CONSTANT R14, desc[UR6][R20.64] ;  /* 0x00000006140e7981 */ /* 0x004ea2000c1e9900 */
[C---:B------:R-:W-:Y:S02]  /*2960*/  IMAD R16, R4.reuse, 0x4, R1 ;  /* 0x0000000404107824 */ /* 0x040fe400078e0201 */
[----:B------:R-:W-:-:S05]  /*2970*/  VIADD R4, R4, 0x1 ;  /* 0x0000000104047836 */ /* 0x000fca0000000000 */
[----:B------:R-:W-:Y:S01]  /*2980*/  ISETP.NE.AND P0, PT, R4, 0x6, PT ;  /* 0x000000060400780c */ /* 0x000fe20003f05270 */
[----:B--2---:R-:W-:-:S03]  /*2990*/  IMAD.WIDE.U32 R14, R14, R29, RZ ;  /* 0x0000001d0e0e7225 */ /* 0x004fc600078e00ff */
[----:B0-----:R-:W-:-:S04]  /*29a0*/  IADD3 R27, P1, PT, R14, R25, RZ ;  /* 0x000000190e1b7210 */ /* 0x001fc80007f3e0ff */
[----:B------:R-:W-:Y:S01]  /*29b0*/  IADD3.X R25, PT, PT, R15, UR4, RZ, P1, !PT ;  /* 0x000000040f197c10 */ /* 0x000fe20008ffe4ff */
[----:B------:R2:W-:Y:S04]  /*29c0*/  STL [R16], R27 ;  /* 0x0000001b10007387 */ /* 0x0005e80000100800 */
[----:B------:R-:W-:Y:S05]  /*29d0*/  @P0 BRA `(.L_x_32) ;  /* 0xfffffffc00d80947 */ /* 0x000fea000383ffff */
[----:B------:R-:W-:Y:S01]  /*29e0*/  SHF.R.U32.HI R10, RZ, 0x17, R17 ;  /* 0x00000017ff0a7819 */ /* 0x000fe20000011611 */
[----:B------:R1:W-:Y:S03]  /*29f0*/  STL [R1+0x18], R25 ;  /* 0x0000181901007387 */ /* 0x0003e60000100800 */
[C---:B------:R-:W-:Y:S02]  /*2a00*/  LOP3.LUT R4, R10.reuse, 0xe0, RZ, 0xc0, !PT ;  /* 0x000000e00a047812 */ /* 0x040fe400078ec0ff */
[----:B------:R-:W-:Y:S02]  /*2a10*/  LOP3.LUT P0, RZ, R10, 0x1f, RZ, 0xc0, !PT ;  /* 0x0000001f0aff7812 */ /* 0x000fe4000780c0ff */
[----:B------:R-:W-:-:S04]  /*2a20*/  IADD3 R4, PT, PT, R4, -0x80, RZ ;  /* 0xffffff8004047810 */ /* 0x000fc80007ffe0ff */
[----:B------:R-:W-:-:S05]  /*2a30*/  SHF.R.U32.HI R4, RZ, 0x5, R4 ;  /* 0x00000005ff047819 */ /* 0x000fca0000011604 */
[----:B------:R-:W-:-:S05]  /*2a40*/  IMAD R15, R4, -0x4, R1 ;  /* 0xfffffffc040f7824 */ /* 0x000fca00078e0201 */
[----:B--2---:R-:W2:Y:S04]  /*2a50*/  LDL R16, [R15+0x18] ;  /* 0x000018000f107983 */ /* 0x004ea80000100800 */
        /* <DEDUP_REMOVED lines=12> */
[----:B------:R-:W-:Y:S02]  /*2b20*/  LOP3.LUT R17, R4, R17, RZ, 0x3c, !PT ;  /* 0x0000001104117212 */ /* 0x000fe400078e3cff */
[C---:B------:R-:W-:Y:S02]  /*2b30*/  LOP3.LUT R10, R14.reuse, R11, RZ, 0x3c, !PT ;  /* 0x0000000b0e0a7212 */ /* 0x040fe400078e3cff */
[----:B------:R-:W-:Y:S02]  /*2b40*/  LOP3.LUT R11, R14, R4, RZ, 0x3c, !PT ;  /* 0x000000040e0b7212 */ /* 0x000fe400078e3cff */
[----:B------:R-:W-:Y:S02]  /*2b50*/  LEA.HI R4, R4, R21, RZ, 0x1 ;  /* 0x0000001504047211 */ /* 0x000fe400078f08ff */
[----:B------:R-:W-:-:S02]  /*2b60*/  ISETP.GE.AND P0, PT, R17, RZ, PT ;  /* 0x000000ff1100720c */ /* 0x000fc40003f06270 */
[----:B------:R-:W0:Y:S01]  /*2b70*/  I2F.F64.S64 R10, R10 ;  /* 0x0000000a000a7312 */ /* 0x000e220000301c00 */
[----:B------:R-:W-:-:S04]  /*2b80*/  IMAD.MOV R16, RZ, RZ, -R4 ;  /* 0x000000ffff107224 */ /* 0x000fc800078e0a04 */
[----:B------:R-:W-:Y:S01]  /*2b90*/  @!P1 IMAD.MOV.U32 R4, RZ, RZ, R16 ;  /* 0x000000ffff049224 */ /* 0x000fe200078e0010 */
[----:B0-----:R-:W-:-:S10]  /*2ba0*/  DMUL R14, R10, UR4 ;  /* 0x000000040a0e7c28 */ /* 0x001fd40008000000 */
[----:B------:R-:W0:Y:S02]  /*2bb0*/  F2F.F32.F64 R14, R14 ;  /* 0x0000000e000e7310 */ /* 0x000e240000301000 */
[----:B01----:R-:W-:-:S07]  /*2bc0*/  FSEL R16, -R14, R14, !P0 ;  /* 0x0000000e0e107208 */ /* 0x003fce0004000100 */
.L_x_31:
[----:B------:R-:W-:Y:S05]  /*2bd0*/  BSYNC.RECONVERGENT B1 ;  /* 0x0000000000017941 */ /* 0x000fea0003800200 */
.L_x_30:
[----:B------:R-:W-:Y:S01]  /*2be0*/  FADD R11, R22, R12 ;  /* 0x0000000c160b7221 */ /* 0x000fe20000000000 */
[----:B------:R-:W-:Y:S01]  /*2bf0*/  LOP3.LUT R17, R4, 0x1, RZ, 0xc0, !PT ;  /* 0x0000000104117812 */ /* 0x000fe200078ec0ff */
[----:B------:R-:W-:Y:S01]  /*2c00*/  FMUL R14, R16, R16 ;  /* 0x00000010100e7220 */ /* 0x000fe20000400000 */
[----:B------:R-:W-:Y:S01]  /*2c10*/  LOP3.LUT P1, RZ, R4, 0x2, RZ, 0xc0, !PT ;  /* 0x0000000204ff7812 */ /* 0x000fe2000782c0ff */
[----:B------:R-:W-:Y:S01]  /*2c20*/  FADD R10, R11, R11 ;  /* 0x0000000b0b0a7221 */ /* 0x000fe20000000000 */
[----:B------:R-:W-:Y:S01]  /*2c30*/  ISETP.NE.U32.AND P0, PT, R17, 0x1, PT ;  /* 0x000000011100780c */ /* 0x000fe20003f05070 */
[----:B------:R-:W-:Y:S01]  /*2c40*/  FFMA R15, R14, R19, -0.0013887860113754868507 ;  /* 0xbab607ed0e0f7423 */ /* 0x000fe20000000013 */
[----:B------:R-:W-:Y:S01]  /*2c50*/  FFMA R25, RZ, |R22|, |R3| ;  /* 0x40000016ff197223 */ /* 0x000fe20000000403 */
[----:B------:R-:W-:Y:S01]  /*2c60*/  FMUL R17, R10, 0.63661974668502807617 ;  /* 0x3f22f9830a117820 */ /* 0x000fe20000400000 */
[----:B------:R-:W-:Y:S01]  /*2c70*/  FSEL R21, R23, 0.0083327032625675201416, !P0 ;  /* 0x3c0885e417157808 */ /* 0x000fe20004000000 */
[----:B0-----:R-:W-:Y:S01]  /*2c80*/  FFMA R27, RZ, |R3|, |R22| ;  /* 0x40000003ff1b7223 */ /* 0x001fe20000000416 */
[----:B------:R-:W-:Y:S01]  /*2c90*/  FSEL R15, R15, -0.00019574658654164522886, !P0 ;  /* 0xb94d41530f0f7808 */ /* 0x000fe20004000000 */
[-C--:B------:R-:W-:Y:S01]  /*2ca0*/  FFMA R25, RZ, |R12|.reuse, R25 ;  /* 0x4000000cff197223 */ /* 0x080fe20000000019 */
[----:B------:R-:W-:Y:S01]  /*2cb0*/  FSEL R4, -R24, -0.16666662693023681641, !P0 ;  /* 0xbe2aaaa818047808 */ /* 0x000fe20004000100 */
[----:B------:R-:W0:Y:S01]  /*2cc0*/  F2I.NTZ R17, R17 ;  /* 0x0000001100117305 */ /* 0x000e220000203100 */
[----:B------:R-:W-:Y:S01]  /*2cd0*/  FSEL R16, R16, 1, P0 ;  /* 0x3f80000010107808 */ /* 0x000fe20000000000 */
[----:B------:R-:W-:Y:S01]  /*2ce0*/  FFMA R15, R14, R15, R21 ;  /* 0x0000000f0e0f7223 */ /* 0x000fe20000000015 */
[----:B------:R-:W-:Y:S01]  /*2cf0*/  FSETP.GE.AND P0, PT, |R10|, 105615, PT ;  /* 0x47ce47800a00780b */ /* 0x000fe20003f06200 */
[----:B------:R-:W-:Y:S01]  /*2d00*/  FFMA R27, RZ, |R12|, R27 ;  /* 0x4000000cff1b7223 */ /* 0x000fe2000000001b */
[----:B------:R-:W-:Y:S01]  /*2d10*/  BSSY.RECONVERGENT B1, `(.L_x_33) ;  /* 0x0000044000017945 */ /* 0x000fe20003800200 */
[C---:B------:R-:W-:Y:S01]  /*2d20*/  FFMA R4, R14.reuse, R15, R4 ;  /* 0x0000000f0e047223 */ /* 0x040fe20000000004 */
[----:B------:R-:W-:Y:S01]  /*2d30*/  FFMA R21, R14, R16, RZ ;  /* 0x000000100e157223 */ /* 0x000fe200000000ff */
[----:B------:R-:W-:-:S03]  /*2d40*/  FADD R27, -R27, 4 ;  /* 0x408000001b1b7421 */ /* 0x000fc60000000100 */
[----:B------:R-:W-:Y:S01]  /*2d50*/  FFMA R21, R21, R4, R16 ;  /* 0x0000000415157223 */ /* 0x000fe20000000010 */
[----:B0-----:R-:W-:-:S03]  /*2d60*/  I2FP.F32.S32 R15, R17 ;  /* 0x00000011000f7245 */ /* 0x001fc60000201400 */
[----:B------:R-:W-:Y:S02]  /*2d70*/  @P1 FADD R21, RZ, -R21 ;  /* 0x80000015ff151221 */ /* 0x000fe40000000000 */
[C---:B------:R-:W-:Y:S02]  /*2d80*/  FFMA R4, R15.reuse, -1.5707962512969970703, R10 ;  /* 0xbfc90fda0f047823 */ /* 0x040fe4000000000a */
[----:B------:R-:W-:Y:S01]  /*2d90*/  FADD R16, R18, R21 ;  /* 0x0000001512107221 */ /* 0x000fe20000000000 */
[----:B------:R-:W-:Y:S01]  /*2da0*/  MOV R21, R17 ;  /* 0x0000001100157202 */ /* 0x000fe20000000f00 */
[----:B------:R-:W-:Y:S01]  /*2db0*/  FFMA R20, R15, -7.5497894158615963534e-08, R4 ;  /* 0xb3a221680f147823 */ /* 0x000fe20000000004 */
[----:B------:R-:W-:Y:S01]  /*2dc0*/  FADD R4, -R25, 4 ;  /* 0x4080000019047421 */ /* 0x000fe20000000100 */
[----:B------:R-:W-:Y:S02]  /*2dd0*/  FFMA R16, R16, 0.80000001192092895508, R27 ;  /* 0x3f4ccccd10107823 */ /* 0x000fe4000000001b */
[----:B------:R-:W-:Y:S01]  /*2de0*/  FFMA R20, R15, -5.3903029534742383927e-15, R20 ;  /* 0xa7c234c50f147823 */ /* 0x000fe20000000014 */
[----:B------:R-:W-:-:S03]  /*2df0*/  FFMA R13, R13, 0.80000001192092895508, R4 ;  /* 0x3f4ccccd0d0d7823 */ /* 0x000fc60000000004 */
[----:B------:R-:W-:Y:S01]  /*2e00*/  IMAD.MOV.U32 R15, RZ, RZ, R20 ;  /* 0x000000ffff0f7224 */ /* 0x000fe200078e0014 */
[----:B------:R-:W-:Y:S06]  /*2e10*/  @!P0 BRA `(.L_x_34) ;  /* 0x0000000000cc8947 */ /* 0x000fec0003800000 */
[----:B------:R-:W-:-:S13]  /*2e20*/  FSETP.NEU.AND P0, PT, |R10|, +INF , PT ;  /* 0x7f8000000a00780b */ /* 0x000fda0003f0d200 */
[----:B------:R-:W-:Y:S01]  /*2e30*/  @!P0 FMUL R15, RZ, R10 ;  /* 0x0000000aff0f8220 */ /* 0x000fe20000400000 */
[----:B------:R-:W-:Y:S01]  /*2e40*/  @!P0 IMAD.MOV.U32 R17, RZ, RZ, RZ ;  /* 0x000000ffff118224 */ /* 0x000fe200078e00ff */
[----:B------:R-:W-:Y:S06]  /*2e50*/  @!P0 BRA `(.L_x_34) ;  /* 0x0000000000bc8947 */ /* 0x000fec0003800000 */
[----:B------:R-:W-:Y:S02]  /*2e60*/  IMAD.SHL.U32 R17, R10, 0x100, RZ ;  /* 0x000001000a117824 */ /* 0x000fe400078e00ff */
[----:B------:R-:W-:Y:S02]  /*2e70*/  HFMA2 R18, -RZ, RZ, 0, 0 ;  /* 0x00000000ff127431 */ /* 0x000fe400000001ff */
[----:B------:R-:W-:Y:S01]  /*2e80*/  IMAD.MOV.U32 R4, RZ, RZ, RZ ;  /* 0x000000ffff047224 */ /* 0x000fe200078e00ff */
[----:B------:R-:W-:Y:S01]  /*2e90*/  UMOV UR4, URZ ;  /* 0x000000ff00047c82 */ /* 0x000fe20008000000 */
[----:B------:R-:W-:-:S07]  /*2ea0*/  LOP3.LUT R17, R17, 0x80000000, RZ, 0xfc, !PT ;  /* 0x8000000011117812 */ /* 0x000fce00078efcff */
.L_x_35:
[----:B0-----:R-:W0:Y:S02]  /*2eb0*/  LDC.64 R14, c[0x4][RZ] ;  /* 0x01000000ff0e7b82 */ /* 0x001e240000000a00 */
[----:B0-----:R-:W-:-:S05]  /*2ec0*/  IMAD.WIDE.U32 R26, R4, 0x4, R14 ;  /* 0x00000004041a7825 */ /* 0x001fca00078e000e */
[----:B------:R-:W2:Y:S01]  /*2ed0*/  LDG.E.CONSTANT R14, desc[UR6][R26.64] ;  /* 0x000000061a0e7981 */ /* 0x000ea2000c1e9900 */
[C---:B------:R-:W-:Y:S02]  /*2ee0*/  IMAD R25, R4.reuse, 0x4, R1 ;  /* 0x0000000404197824 */ /* 0x040fe400078e0201 */
        /* <DEDUP_REMOVED lines=13> */
[----:B0-----:R-:W-:-:S05]  /*2fc0*/  IMAD R25, R4, -0x4, R1 ;  /* 0xfffffffc04197824 */ /* 0x001fca00078e0201 */
        /* <DEDUP_REMOVED lines=13> */
[C---:B-1----:R-:W-:Y:S02]  /*30a0*/  LOP3.LUT R18, R17.reuse, R10, RZ, 0x3c, !PT ;  /* 0x0000000a11127212 */ /* 0x042fe400078e3cff */
[C---:B------:R-:W-:Y:S02]  /*30b0*/  LOP3.LUT R14, R26.reuse, R15, RZ, 0x3c, !PT ;  /* 0x0000000f1a0e7212 */ /* 0x040fe400078e3cff */
[----:B------:R-:W-:Y:S02]  /*30c0*/  LOP3.LUT R15, R26, R17, RZ, 0x3c, !PT ;  /* 0x000000111a0f7212 */ /* 0x000fe400078e3cff */
[----:B------:R-:W-:Y:S02]  /*30d0*/  LEA.HI R17, R17, R4, RZ, 0x1 ;  /* 0x0000000411117211 */ /* 0x000fe400078f08ff */
[----:B------:R-:W-:Y:S02]  /*30e0*/  ISETP.GE.AND P1, PT, R18, RZ, PT ;  /* 0x000000ff1200720c */ /* 0x000fe40003f26270 */
[----:B------:R-:W0:Y:S01]  /*30f0*/  I2F.F64.S64 R14, R14 ;  /* 0x0000000e000e7312 */ /* 0x000e220000301c00 */
[----:B------:R-:W-:-:S04]  /*3100*/  IMAD.MOV R4, RZ, RZ, -R17 ;  /* 0x000000ffff047224 */ /* 0x000fc800078e0a11 */
[----:B------:R-:W-:Y:S01]  /*3110*/  @!P0 IMAD.MOV.U32 R17, RZ, RZ, R4 ;  /* 0x000000ffff118224 */ /* 0x000fe200078e0004 */
[----:B0-----:R-:W-:-:S10]  /*3120*/  DMUL R26, R14, UR4 ;  /* 0x000000040e1a7c28 */ /* 0x001fd40008000000 */
[----:B------:R-:W0:Y:S02]  /*3130*/  F2F.F32.F64 R26, R26 ;  /* 0x0000001a001a7310 */ /* 0x000e240000301000 */
[----:B0-----:R-:W-:-:S07]  /*3140*/  FSEL R15, -R26, R26, !P1 ;  /* 0x0000001a1a0f7208 */ /* 0x001fce0004800100 */
.L_x_34:
[----:B------:R-:W-:Y:S05]  /*3150*/  BSYNC.RECONVERGENT B1 ;  /* 0x0000000000017941 */ /* 0x000fea0003800200 */
.L_x_33:
[----:B------:R-:W-:Y:S01]  /*3160*/  FMUL R4, R11, 0.63661974668502807617 ;  /* 0x3f22f9830b047820 */ /* 0x000fe20000400000 */
[----:B------:R-:W-:Y:S01]  /*3170*/  FMUL R14, R15, R15 ;  /* 0x0000000f0f0e7220 */ /* 0x000fe20000400000 */
[C---:B------:R-:W-:Y:S01]  /*3180*/  LOP3.LUT R25, R17.reuse, 0x1, RZ, 0xc0, !PT ;  /* 0x0000000111197812 */ /* 0x040fe200078ec0ff */
[----:B------:R-:W-:Y:S01]  /*3190*/  BSSY.RECONVERGENT B1, `(.L_x_36) ;  /* 0x0000049000017945 */ /* 0x000fe20003800200 */
[----:B------:R-:W-:Y:S01]  /*31a0*/  LOP3.LUT P1, RZ, R17, 0x2, RZ, 0xc0, !PT ;  /* 0x0000000211ff7812 */ /* 0x000fe2000782c0ff */
[----:B------:R-:W-:Y:S01]  /*31b0*/  FFMA R18, R14, R19, -0.0013887860113754868507 ;  /* 0xbab607ed0e127423 */ /* 0x000fe20000000013 */
[----:B------:R-:W0:Y:S01]  /*31c0*/  F2I.NTZ R4, R4 ;  /* 0x0000000400047305 */ /* 0x000e220000203100 */
[----:B------:R-:W-:-:S04]  /*31d0*/  ISETP.NE.U32.AND P0, PT, R25, 0x1, PT ;  /* 0x000000011900780c */ /* 0x000fc80003f05070 */
[----:B------:R-:W-:Y:S02]  /*31e0*/  FSEL R25, R18, -0.00019574658654164522886, !P0 ;  /* 0xb94d415312197808 */ /* 0x000fe40004000000 */
[----:B------:R-:W-:Y:S02]  /*31f0*/  FSEL R27, R23, 0.0083327032625675201416, !P0 ;  /* 0x3c0885e4171b7808 */ /* 0x000fe40004000000 */
[----:B------:R-:W-:-:S03]  /*3200*/  FSEL R17, -R24, -0.16666662693023681641, !P0 ;  /* 0xbe2aaaa818117808 */ /* 0x000fc60004000100 */
[C---:B------:R-:W-:Y:S01]  /*3210*/  FFMA R27, R14.reuse, R25, R27 ;  /* 0x000000190e1b7223 */ /* 0x040fe2000000001b */
[----:B------:R-:W-:Y:S02]  /*3220*/  FSEL R25, R15, 1, P0 ;  /* 0x3f8000000f197808 */ /* 0x000fe40000000000 */
[----:B0-----:R-:W-:Y:S01]  /*3230*/  I2FP.F32.S32 R18, R4 ;  /* 0x0000000400127245 */ /* 0x001fe20000201400 */
[C---:B------:R-:W-:Y:S01]  /*3240*/  FFMA R17, R14.reuse, R27, R17 ;  /* 0x0000001b0e117223 */ /* 0x040fe20000000011 */
[----:B------:R-:W-:Y:S01]  /*3250*/  FSETP.GE.AND P0, PT, |R11|, 105615, PT ;  /* 0x47ce47800b00780b */ /* 0x000fe20003f06200 */
[----:B------:R-:W-:Y:S02]  /*3260*/  FFMA R14, R14, R25, RZ ;  /* 0x000000190e0e7223 */ /* 0x000fe400000000ff */
[----:B------:R-:W-:Y:S02]  /*3270*/  FFMA R15, R18, -1.5707962512969970703, R11 ;  /* 0xbfc90fda120f7823 */ /* 0x000fe4000000000b */
[----:B------:R-:W-:-:S02]  /*3280*/  FFMA R25, R14, R17, R25 ;  /* 0x000000110e197223 */ /* 0x000fc40000000019 */
[C---:B------:R-:W-:Y:S02]  /*3290*/  FFMA R15, R18.reuse, -7.5497894158615963534e-08, R15 ;  /* 0xb3a22168120f7823 */ /* 0x040fe4000000000f */
[----:B------:R-:W-:Y:S02]  /*32a0*/  @P1 FADD R25, RZ, -R25 ;  /* 0x80000019ff191221 */ /* 0x000fe40000000000 */
[----:B------:R-:W-:Y:S01]  /*32b0*/  FFMA R17, R18, -5.3903029534742383927e-15, R15 ;  /* 0xa7c234c512117823 */ /* 0x000fe2000000000f */
[----:B------:R-:W-:-:S03]  /*32c0*/  MOV R18, R4 ;  /* 0x0000000400127202 */ /* 0x000fc60000000f00 */
        /* <DEDUP_REMOVED lines=11> */
.L_x_38:
[----:B------:R-:W0:Y:S02]  /*3380*/  LDC.64 R14, c[0x4][RZ] ;  /* 0x01000000ff0e7b82 */ /* 0x000e240000000a00 */
[----:B0-----:R-:W-:-:S05]  /*3390*/  IMAD.WIDE.U32 R28, R27, 0x4, R14 ;  /* 0x000000041b1c7825 */ /* 0x001fca00078e000e */
[----:B------:R-:W2:Y:S02]  /*33a0*/  LDG.E.CONSTANT R15, desc[UR6][R28.64] ;  /* 0x000000061c0f7981 */ /* 0x000ea4000c1e9900 */
[----:B--2---:R-:W-:-:S03]  /*33b0*/  IMAD.WIDE.U32 R14, R15, R26, RZ ;  /* 0x0000001a0f0e7225 */ /* 0x004fc600078e00ff */
[----:B------:R-:W-:-:S04]  /*33c0*/  IADD3 R14, P0, PT, R14, R4, RZ ;  /* 0x000000040e0e7210 */ /* 0x000fc80007f1e0ff */
[----:B------:R-:W-:Y:S01]  /*33d0*/  IADD3.X R4, PT, PT, R15, UR4, RZ, P0, !PT ;  /* 0x000000040f047c10 */ /* 0x000fe200087fe4ff */
[C---:B------:R-:W-:Y:S02]  /*33e0*/  IMAD R15, R27.reuse, 0x4, R1 ;  /* 0x000000041b0f7824 */ /* 0x040fe400078e0201 */
[----:B------:R-:W-:-:S03]  /*33f0*/  VIADD R27, R27, 0x1 ;  /* 0x000000011b1b7836 */ /* 0x000fc60000000000 */
[----:B------:R0:W-:Y:S02]  /*3400*/  STL [R15], R14 ;  /* 0x0000000e0f007387 */ /* 0x0001e40000100800 */
[----:B------:R-:W-:-:S13]  /*3410*/  ISETP.NE.AND P0, PT, R27, 0x6, PT ;  /* 0x000000061b00780c */ /* 0x000fda0003f05270 */
[----:B0-----:R-:W-:Y:S05]  /*3420*/  @P0 BRA `(.L_x_38) ;  /* 0xfffffffc00d40947 */ /* 0x001fea000383ffff */
        /* <DEDUP_REMOVED lines=19> */
[----:B------:R-:W-:-:S02]  /*3560*/  LOP3.LUT R27, R26, R11, RZ, 0x3c, !PT ;  /* 0x0000000b1a1b7212 */ /* 0x000fc400078e3cff */
[----:B0-----:R-:W-:Y:S02]  /*3570*/  LEA.HI R4, R26, R15, RZ, 0x1 ;  /* 0x0000000f1a047211 */ /* 0x001fe400078f08ff */
[----:B------:R-:W-:Y:S02]  /*3580*/  ISETP.GE.AND P1, PT, R27, RZ, PT ;  /* 0x000000ff1b00720c */ /* 0x000fe40003f26270 */
[----:B------:R-:W-:Y:S01]  /*3590*/  SHF.R.S32.HI R27, RZ, 0x1f, R26 ;  /* 0x0000001fff1b7819 */ /* 0x000fe2000001141a */
[----:B------:R-:W-:-:S03]  /*35a0*/  IMAD.MOV R28, RZ, RZ, -R4 ;  /* 0x000000ffff1c7224 */ /* 0x000fc600078e0a04 */
[C---:B------:R-:W-:Y:S01]  /*35b0*/  LOP3.LUT R15, R27.reuse, R26, RZ, 0x3c, !PT ;  /* 0x0000001a1b0f7212 */ /* 0x040fe200078e3cff */
[----:B------:R-:W-:Y:S01]  /*35c0*/  @!P0 IMAD.MOV.U32 R4, RZ, RZ, R28 ;  /* 0x000000ffff048224 */ /* 0x000fe200078e001c */
[----:B------:R-:W-:-:S06]  /*35d0*/  LOP3.LUT R14, R27, R14, RZ, 0x3c, !PT ;  /* 0x0000000e1b0e7212 */ /* 0x000fcc00078e3cff */
[----:B------:R-:W0:Y:S02]  /*35e0*/  I2F.F64.S64 R14, R14 ;  /* 0x0000000e000e7312 */ /* 0x000e240000301c00 */
[----:B0-----:R-:W-:-:S10]  /*35f0*/  DMUL R26, R14, UR4 ;  /* 0x000000040e1a7c28 */ /* 0x001fd40008000000 */
[----:B------:R-:W0:Y:S02]  /*3600*/  F2F.F32.F64 R26, R26 ;  /* 0x0000001a001a7310 */ /* 0x000e240000301000 */
[----:B0-----:R-:W-:-:S07]  /*3610*/  FSEL R28, -R26, R26, !P1 ;  /* 0x0000001a1a1c7208 */ /* 0x001fce0004800100 */
.L_x_37:
[----:B------:R-:W-:Y:S05]  /*3620*/  BSYNC.RECONVERGENT B1 ;  /* 0x0000000000017941 */ /* 0x000fea0003800200 */
.L_x_36:
[----:B------:R-:W-:Y:S01]  /*3630*/  FMUL R14, R28, R28 ;  /* 0x0000001c1c0e7220 */ /* 0x000fe20000400000 */
[C---:B------:R-:W-:Y:S01]  /*3640*/  LOP3.LUT R15, R4.reuse, 0x1, RZ, 0xc0, !PT ;  /* 0x00000001040f7812 */ /* 0x040fe200078ec0ff */
[----:B------:R-:W-:Y:S01]  /*3650*/  FFMA R22, R25, 0.30000001192092895508, R22 ;  /* 0x3e99999a19167823 */ /* 0x000fe20000000016 */
[----:B------:R-:W-:Y:S01]  /*3660*/  IADD3 R4, PT, PT, R4, 0x1, RZ ;  /* 0x0000000104047810 */ /* 0x000fe20007ffe0ff */
[----:B------:R-:W-:Y:S01]  /*3670*/  FFMA R19, R14, R19, -0.0013887860113754868507 ;  /* 0xbab607ed0e137423 */ /* 0x000fe20000000013 */
[----:B------:R-:W-:Y:S01]  /*3680*/  ISETP.NE.U32.AND P0, PT, R15, 0x1, PT ;  /* 0x000000010f00780c */ /* 0x000fe20003f05070 */
[----:B------:R-:W-:Y:S01]  /*3690*/  BSSY.RECONVERGENT B1, `(.L_x_39) ;  /* 0x0000026000017945 */ /* 0x000fe20003800200 */
[----:B------:R-:W-:Y:S02]  /*36a0*/  LOP3.LUT P1, RZ, R4, 0x2, RZ, 0xc0, !PT ;  /* 0x0000000204ff7812 */ /* 0x000fe4000782c0ff */
[----:B------:R-:W-:Y:S02]  /*36b0*/  FSEL R23, R23, 0.0083327032625675201416, P0 ;  /* 0x3c0885e417177808 */ /* 0x000fe40000000000 */
[----:B------:R-:W-:-:S02]  /*36c0*/  FSEL R19, R19, -0.00019574658654164522886, P0 ;  /* 0xb94d415313137808 */ /* 0x000fc40000000000 */
[----:B------:R-:W-:Y:S02]  /*36d0*/  FSEL R4, R28, 1, !P0 ;  /* 0x3f8000001c047808 */ /* 0x000fe40004000000 */
[----:B------:R-:W-:Y:S01]  /*36e0*/  FSEL R24, -R24, -0.16666662693023681641, P0 ;  /* 0xbe2aaaa818187808 */ /* 0x000fe20000000100 */
[----:B------:R-:W-:Y:S01]  /*36f0*/  FFMA R19, R14, R19, R23 ;  /* 0x000000130e137223 */ /* 0x000fe20000000017 */
[----:B------:R-:W-:Y:S01]  /*3700*/  FSETP.GE.AND P0, PT, |R10|, 105615, PT ;  /* 0x47ce47800a00780b */ /* 0x000fe20003f06200 */
[C---:B------:R-:W-:Y:S02]  /*3710*/  FFMA R15, R14.reuse, R4, RZ ;  /* 0x000000040e0f7223 */ /* 0x040fe400000000ff */
[----:B------:R-:W-:Y:S01]  /*3720*/  FFMA R19, R14, R19, R24 ;  /* 0x000000130e137223 */ /* 0x000fe20000000018 */
[----:B------:R-:W-:-:S03]  /*3730*/  FMUL R14, R22, 0.5 ;  /* 0x3f000000160e7820 */ /* 0x000fc60000400000 */
[----:B------:R-:W-:-:S03]  /*3740*/  FFMA R4, R15, R19, R4 ;  /* 0x000000130f047223 */ /* 0x000fc60000000004 */
[----:B------:R-:W0:Y:S01]  /*3750*/  FRND.FLOOR R14, R14 ;  /* 0x0000000e000e7307 */ /* 0x000e220000205000 */
[----:B------:R-:W-:-:S04]  /*3760*/  @P1 FADD R4, RZ, -R4 ;  /* 0x80000004ff041221 */ /* 0x000fc80000000000 */
[----:B------:R-:W-:-:S04]  /*3770*/  FFMA R4, R4, 0.5, R3 ;  /* 0x3f00000004047823 */ /* 0x000fc80000000003 */
[----:B------:R-:W-:-:S06]  /*3780*/  FMUL R19, R4, 0.5 ;  /* 0x3f00000004137820 */ /* 0x000fcc0000400000 */
[----:B------:R-:W1:Y:S01]  /*3790*/  FRND.FLOOR R19, R19 ;  /* 0x0000001300137307 */ /* 0x000e620000205000 */
[----:B0-----:R-:W-:-:S04]  /*37a0*/  FADD R15, R14, R14 ;  /* 0x0000000e0e0f7221 */ /* 0x001fc80000000000 */
[----:B------:R-:W-:-:S04]  /*37b0*/  FADD R15, R22, -R15 ;  /* 0x8000000f160f7221 */ /* 0x000fc80000000000 */
[----:B------:R-:W-:Y:S01]  /*37c0*/  FADD R15, R15, -1 ;  /* 0xbf8000000f0f7421 */ /* 0x000fe20000000000 */
[----:B-1----:R-:W-:-:S04]  /*37d0*/  FADD R23, R19, R19 ;  /* 0x0000001313177221 */ /* 0x002fc80000000000 */
[----:B------:R-:W-:-:S04]  /*37e0*/  FADD R23, R4, -R23 ;  /* 0x8000001704177221 */ /* 0x000fc80000000000 */
[----:B------:R-:W-:-:S04]  /*37f0*/  FADD R23, R23, -1 ;  /* 0xbf80000017177421 */ /* 0x000fc80000000000 */
[----:B------:R-:W-:-:S04]  /*3800*/  FMUL R4, R23, R23 ;  /* 0x0000001717047220 */ /* 0x000fc80000400000 */
[----:B------:R-:W-:-:S04]  /*3810*/  FFMA R22, R15, R15, R4 ;  /* 0x0000000f0f167223 */ /* 0x000fc80000000004 */
[----:B------:R-:W-:Y:S01]  /*3820*/  VIADD R4, R22, 0xf3000000 ;  /* 0xf300000016047836 */ /* 0x000fe20000000000 */
[----:B------:R0:W1:Y:S04]  /*3830*/  MUFU.RSQ R15, R22 ;  /* 0x00000016000f7308 */ /* 0x0000680000001400 */
[----:B------:R-:W-:-:S13]  /*3840*/  ISETP.GT.U32.AND P1, PT, R4, 0x727fffff, PT ;  /* 0x727fffff0400780c */ /* 0x000fda0003f24070 */
[----:B01----:R-:W-:Y:S05]  /*3850*/  @!P1 BRA `(.L_x_40) ;  /* 0x0000000000149947 */ /* 0x003fea0003800000 */
[----:B------:R-:W-:Y:S01]  /*3860*/  IMAD.MOV.U32 R4, RZ, RZ, R22 ;  /* 0x000000ffff047224 */ /* 0x000fe200078e0016 */
[----:B------:R-:W-:-:S07]  /*3870*/  MOV R14, 0x3890 ;  /* 0x00003890000e7802 */ /* 0x000fce0000000f00 */
[----:B------:R-:W-:Y:S05]  /*3880*/  CALL.REL.NOINC `($__internal_1_$__cuda_sm20_sqrt_rn_f32_slowpath) ;  /* 0x0000004c00847944 */ /* 0x000fea0003c00000 */
[----:B------:R-:W-:Y:S01]  /*3890*/  IMAD.MOV.U32 R19, RZ, RZ, R23 ;  /* 0x000000ffff137224 */ /* 0x000fe200078e0017 */
[----:B------:R-:W-:Y:S06]  /*38a0*/  BRA `(.L_x_41) ;  /* 0x0000000000107947 */ /* 0x000fec0003800000 */
.L_x_40:
[----:B------:R-:W-:Y:S01]  /*38b0*/  FMUL.FTZ R19, R22, R15 ;  /* 0x0000000f16137220 */ /* 0x000fe20000410000 */
[----:B------:R-:W-:-:S03]  /*38c0*/  FMUL.FTZ R14, R15, 0.5 ;  /* 0x3f0000000f0e7820 */ /* 0x000fc60000410000 */
[----:B------:R-:W-:-:S04]  /*38d0*/  FFMA R4, -R19, R19, R22 ;  /* 0x0000001313047223 */ /* 0x000fc80000000116 */
[----:B------:R-:W-:-:S07]  /*38e0*/  FFMA R19, R4, R14, R19 ;  /* 0x0000000e04137223 */ /* 0x000fce0000000013 */
.L_x_41:
[----:B------:R-:W-:Y:S05]  /*38f0*/  BSYNC.RECONVERGENT B1 ;  /* 0x0000000000017941 */ /* 0x000fea0003800200 */
.L_x_39:
[----:B------:R-:W-:Y:S04]  /*3900*/  BSSY.RECONVERGENT B1, `(.L_x_42) ;  /* 0x0000035000017945 */ /* 0x000fe80003800200 */
[----:B------:R-:W-:Y:S05]  /*3910*/  @!P0 BRA `(.L_x_43) ;  /* 0x0000000000cc8947 */ /* 0x000fea0003800000 */
[----:B------:R-:W-:-:S13]  /*3920*/  FSETP.NEU.AND P0, PT, |R10|, +INF , PT ;  /* 0x7f8000000a00780b */ /* 0x000fda0003f0d200 */
[----:B------:R-:W-:Y:S01]  /*3930*/  @!P0 FMUL R20, RZ, R10 ;  /* 0x0000000aff148220 */ /* 0x000fe20000400000 */
[----:B------:R-:W-:Y:S01]  /*3940*/  @!P0 MOV R21, RZ ;  /* 0x000000ff00158202 */ /* 0x000fe20000000f00 */
[----:B------:R-:W-:Y:S06]  /*3950*/  @!P0 BRA `(.L_x_43) ;  /* 0x0000000000bc8947 */ /* 0x000fec0003800000 */
[----:B------:R-:W0:Y:S01]  /*3960*/  LDC.64 R14, c[0x4][RZ] ;  /* 0x01000000ff0e7b82 */ /* 0x000e220000000a00 */
[----:B------:R-:W-:Y:S01]  /*3970*/  IMAD.SHL.U32 R20, R10, 0x100, RZ ;  /* 0x000001000a147824 */ /* 0x000fe200078e00ff */
[----:B------:R-:W-:Y:S01]  /*3980*/  UMOV UR4, URZ ;  /* 0x000000ff00047c82 */ /* 0x000fe20008000000 */
[----:B------:R-:W-:Y:S02]  /*3990*/  IMAD.MOV.U32 R24, RZ, RZ, RZ ;  /* 0x000000ffff187224 */ /* 0x000fe400078e00ff */
[----:B------:R-:W-:Y:S01]  /*39a0*/  IMAD.MOV.U32 R4, RZ, RZ, RZ ;  /* 0x000000ffff047224 */ /* 0x000fe200078e00ff */
[----:B------:R-:W-:-:S07]  /*39b0*/  LOP3.LUT R27, R20, 0x80000000, RZ, 0xfc, !PT ;  /* 0x80000000141b7812 */ /* 0x000fce00078efcff */
.L_x_44:
[----:B0-----:R-:W-:-:S05]  /*39c0*/  IMAD.WIDE.U32 R22, R4, 0x4, R14 ;  /* 0x0000000404167825 */ /* 0x001fca00078e000e */
[----:B-1----:R-:W2:Y:S01]  /*39d0*/  LDG.E.CONSTANT R20, desc[UR6][R22.64] ;  /* 0x0000000616147981 */ /* 0x002ea2000c1e9900 */
        /* <DEDUP_REMOVED lines=24> */
[C-C-:B------:R-:W-:Y:S01]  /*3b60*/  SHF.L.W.U32.HI R21, R15.reuse, 0x2, R4.reuse ;  /* 0x000000020f157819 */ /* 0x140fe20000010e04 */
[----:B------:R-:W-:Y:S01]  /*3b70*/  IMAD.SHL.U32 R15, R15, 0x4, RZ ;  /* 0x000000040f0f7824 */ /* 0x000fe200078e00ff */
[----:B------:R-:W-:Y:S02]  /*3b80*/  SHF.R.U32.HI R4, RZ, 0x1e, R4 ;  /* 0x0000001eff047819 */ /* 0x000fe40000011604 */
[----:B------:R-:W-:Y:S02]  /*3b90*/  SHF.R.S32.HI R20, RZ, 0x1f, R21 ;  /* 0x0000001fff147819 */ /* 0x000fe40000011415 */
[----:B------:R-:W-:Y:S02]  /*3ba0*/  LOP3.LUT R10, R21, R10, RZ, 0x3c, !PT ;  /* 0x0000000a150a7212 */ /* 0x000fe400078e3cff */
[C---:B------:R-:W-:Y:S02]  /*3bb0*/  LOP3.LUT R14, R20.reuse, R15, RZ, 0x3c, !PT ;  /* 0x0000000f140e7212 */ /* 0x040fe400078e3cff */
[----:B------:R-:W-:-:S02]  /*3bc0*/  LOP3.LUT R15, R20, R21, RZ, 0x3c, !PT ;  /* 0x00000015140f7212 */ /* 0x000fc400078e3cff */
[----:B------:R-:W-:Y:S02]  /*3bd0*/  LEA.HI R21, R21, R4, RZ, 0x1 ;  /* 0x0000000415157211 */ /* 0x000fe400078f08ff */
[----:B------:R-:W-:Y:S02]  /*3be0*/  ISETP.GE.AND P0, PT, R10, RZ, PT ;  /* 0x000000ff0a00720c */ /* 0x000fe40003f06270 */
[----:B------:R-:W1:Y:S01]  /*3bf0*/  I2F.F64.S64 R14, R14 ;  /* 0x0000000e000e7312 */ /* 0x000e620000301c00 */
[----:B------:R-:W-:-:S05]  /*3c00*/  IADD3 R4, PT, PT, -R21, RZ, RZ ;  /* 0x000000ff15047210 */ /* 0x000fca0007ffe1ff */
[----:B------:R-:W-:Y:S01]  /*3c10*/  @!P1 IMAD.MOV.U32 R21, RZ, RZ, R4 ;  /* 0x000000ffff159224 */ /* 0x000fe200078e0004 */
[----:B-1----:R-:W-:-:S10]  /*3c20*/  DMUL R22, R14, UR4 ;  /* 0x000000040e167c28 */ /* 0x002fd40008000000 */
[----:B------:R-:W1:Y:S02]  /*3c30*/  F2F.F32.F64 R22, R22 ;  /* 0x0000001600167310 */ /* 0x000e640000301000 */
[----:B01----:R-:W-:-:S07]  /*3c40*/  FSEL R20, -R22, R22, !P0 ;  /* 0x0000001616147208 */ /* 0x003fce0004000100 */
.L_x_43:
[----:B------:R-:W-:Y:S05]  /*3c50*/  BSYNC.RECONVERGENT B1 ;  /* 0x0000000000017941 */ /* 0x000fea0003800200 */
.L_x_42:
[----:B------:R-:W-:Y:S01]  /*3c60*/  LOP3.LUT R10, R21, 0x1, RZ, 0xc0, !PT ;  /* 0x00000001150a7812 */ /* 0x000fe200078ec0ff */
[----:B------:R-:W-:Y:S02]  /*3c70*/  IMAD.MOV.U32 R4, RZ, RZ, 0x37cbac00 ;  /* 0x37cbac00ff047424 */ /* 0x000fe400078e00ff */
[----:B------:R-:W-:Y:S01]  /*3c80*/  FMUL R15, R20, R20 ;  /* 0x00000014140f7220 */ /* 0x000fe20000400000 */
[----:B------:R-:W-:Y:S01]  /*3c90*/  MOV R22, 0x3effffff ;  /* 0x3effffff00167802 */ /* 0x000fe20000000f00 */
[----:B------:R-:W-:Y:S01]  /*3ca0*/  BSSY.RECONVERGENT B1, `(.L_x_45) ;  /* 0x0000043000017945 */ /* 0x000fe20003800200 */
[----:B------:R-:W-:Y:S01]  /*3cb0*/  ISETP.NE.U32.AND P0, PT, R10, 0x1, PT ;  /* 0x000000010a00780c */ /* 0x000fe20003f05070 */
[----:B------:R-:W-:Y:S01]  /*3cc0*/  FFMA R14, R15, R4, -0.0013887860113754868507 ;  /* 0xbab607ed0f0e7423 */ /* 0x000fe20000000004 */
[----:B------:R-:W-:Y:S01]  /*3cd0*/  IMAD.MOV.U32 R10, RZ, RZ, 0x3d2aaabb ;  /* 0x3d2aaabbff0a7424 */ /* 0x000fe200078e00ff */
[----:B------:R-:W-:Y:S02]  /*3ce0*/  LOP3.LUT P1, RZ, R21, 0x2, RZ, 0xc0, !PT ;  /* 0x0000000215ff7812 */ /* 0x000fe4000782c0ff */
[----:B------:R-:W-:-:S02]  /*3cf0*/  FSEL R20, R20, 1, P0 ;  /* 0x3f80000014147808 */ /* 0x000fc40000000000 */
[----:B------:R-:W-:Y:S02]  /*3d00*/  FSEL R14, R14, -0.00019574658654164522886, !P0 ;  /* 0xb94d41530e0e7808 */ /* 0x000fe40004000000 */
[----:B------:R-:W-:Y:S01]  /*3d10*/  FSEL R24, R10, 0.0083327032625675201416, !P0 ;  /* 0x3c0885e40a187808 */ /* 0x000fe20004000000 */
[----:B------:R-:W-:Y:S01]  /*3d20*/  FFMA R23, R15, R20, RZ ;  /* 0x000000140f177223 */ /* 0x000fe200000000ff */
[----:B------:R-:W-:Y:S02]  /*3d30*/  FSEL R21, -R22, -0.16666662693023681641, !P0 ;  /* 0xbe2aaaa816157808 */ /* 0x000fe40004000100 */
[----:B------:R-:W-:Y:S01]  /*3d40*/  FSETP.GE.AND P0, PT, |R11|, 105615, PT ;  /* 0x47ce47800b00780b */ /* 0x000fe20003f06200 */
[----:B------:R-:W-:-:S04]  /*3d50*/  FFMA R14, R15, R14, R24 ;  /* 0x0000000e0f0e7223 */ /* 0x000fc80000000018 */
        /* <DEDUP_REMOVED lines=13> */
.L_x_47:
        /* <DEDUP_REMOVED lines=27> */
[C-C-:B------:R-:W-:Y:S02]  /*3fe0*/  SHF.L.W.U32.HI R24, R14.reuse, 0x2, R17.reuse ;  /* 0x000000020e187819 */ /* 0x140fe40000010e11 */
[----:B------:R-:W-:Y:S02]  /*3ff0*/  SHF.L.U32 R14, R14, 0x2, RZ ;  /* 0x000000020e0e7819 */ /* 0x000fe400000006ff */
[----:B------:R-:W-:Y:S02]  /*4000*/  SHF.R.S32.HI R15, RZ, 0x1f, R24 ;  /* 0x0000001fff0f7819 */ /* 0x000fe40000011418 */
[----:B------:R-:W-:Y:S02]  /*4010*/  SHF.R.U32.HI R17, RZ, 0x1e, R17 ;  /* 0x0000001eff117819 */ /* 0x000fe40000011611 */
[C---:B------:R-:W-:Y:S02]  /*4020*/  LOP3.LUT R14, R15.reuse, R14, RZ, 0x3c, !PT ;  /* 0x0000000e0f0e7212 */ /* 0x040fe400078e3cff */
[----:B------:R-:W-:-:S02]  /*4030*/  LOP3.LUT R15, R15, R24, RZ, 0x3c, !PT ;  /* 0x000000180f0f7212 */ /* 0x000fc400078e3cff */
[C---:B------:R-:W-:Y:S02]  /*4040*/  LOP3.LUT R11, R24.reuse, R11, RZ, 0x3c, !PT ;  /* 0x0000000b180b7212 */ /* 0x040fe400078e3cff */
[----:B-1----:R-:W-:Y:S02]  /*4050*/  LEA.HI R18, R24, R17, RZ, 0x1 ;  /* 0x0000001118127211 */ /* 0x002fe400078f08ff */
[----:B------:R-:W0:Y:S01]  /*4060*/  I2F.F64.S64 R14, R14 ;  /* 0x0000000e000e7312 */ /* 0x000e220000301c00 */
[----:B------:R-:W-:Y:S02]  /*4070*/  ISETP.GE.AND P0, PT, R11, RZ, PT ;  /* 0x000000ff0b00720c */ /* 0x000fe40003f06270 */
[----:B------:R-:W-:-:S04]  /*4080*/  IMAD.MOV R11, RZ, RZ, -R18 ;  /* 0x000000ffff0b7224 */ /* 0x000fc800078e0a12 */
[----:B------:R-:W-:Y:S01]  /*4090*/  @!P1 IMAD.MOV.U32 R18, RZ, RZ, R11 ;  /* 0x000000ffff129224 */ /* 0x000fe200078e000b */
[----:B0-----:R-:W-:-:S10]  /*40a0*/  DMUL R20, R14, UR4 ;  /* 0x000000040e147c28 */ /* 0x001fd40008000000 */
[----:B------:R-:W0:Y:S02]  /*40b0*/  F2F.F32.F64 R20, R20 ;  /* 0x0000001400147310 */ /* 0x000e240000301000 */
[----:B0-----:R-:W-:-:S07]  /*40c0*/  FSEL R17, -R20, R20, !P0 ;  /* 0x0000001414117208 */ /* 0x001fce0004000100 */
.L_x_46:
[----:B------:R-:W-:Y:S05]  /*40d0*/  BSYNC.RECONVERGENT B1 ;  /* 0x0000000000017941 */ /* 0x000fea0003800200 */
.L_x_45:
[----:B------:R-:W-:Y:S01]  /*40e0*/  FMUL R11, R17, R17 ;  /* 0x00000011110b7220 */ /* 0x000fe20000400000 */
[C---:B------:R-:W-:Y:S01]  /*40f0*/  LOP3.LUT R14, R18.reuse, 0x1, RZ, 0xc0, !PT ;  /* 0x00000001120e7812 */ /* 0x040fe200078ec0ff */
[----:B------:R-:W-:Y:S01]  /*4100*/  VIADD R18, R18, 0x1 ;  /* 0x0000000112127836 */ /* 0x000fe20000000000 */
[----:B------:R-:W-:Y:S01]  /*4110*/  BSSY.RECONVERGENT B1, `(.L_x_48) ;  /* 0x0000028000017945 */ /* 0x000fe20003800200 */
[----:B------:R-:W-:Y:S01]  /*4120*/  FFMA R4, R11, R4, -0.0013887860113754868507 ;  /* 0xbab607ed0b047423 */ /* 0x000fe20000000004 */
[----:B------:R-:W-:Y:S02]  /*4130*/  ISETP.NE.U32.AND P0, PT, R14, 0x1, PT ;  /* 0x000000010e00780c */ /* 0x000fe40003f05070 */
[----:B------:R-:W-:Y:S02]  /*4140*/  LOP3.LUT P1, RZ, R18, 0x2, RZ, 0xc0, !PT ;  /* 0x0000000212ff7812 */ /* 0x000fe4000782c0ff */
[----:B------:R-:W-:Y:S02]  /*4150*/  FSEL R10, R10, 0.0083327032625675201416, P0 ;  /* 0x3c0885e40a0a7808 */ /* 0x000fe40000000000 */
[----:B------:R-:W-:-:S02]  /*4160*/  FSEL R4, R4, -0.00019574658654164522886, P0 ;  /* 0xb94d415304047808 */ /* 0x000fc40000000000 */
[----:B------:R-:W-:Y:S02]  /*4170*/  FSEL R17, R17, 1, !P0 ;  /* 0x3f80000011117808 */ /* 0x000fe40004000000 */
[----:B------:R-:W-:Y:S01]  /*4180*/  FSEL R15, -R22, -0.16666662693023681641, P0 ;  /* 0xbe2aaaa8160f7808 */ /* 0x000fe20000000100 */
[C---:B------:R-:W-:Y:S02]  /*4190*/  FFMA R10, R11.reuse, R4, R10 ;  /* 0x000000040b0a7223 */ /* 0x040fe4000000000a */
[C---:B------:R-:W-:Y:S02]  /*41a0*/  FFMA R4, R11.reuse, R17, RZ ;  /* 0x000000110b047223 */ /* 0x040fe400000000ff */
[----:B------:R-:W-:-:S04]  /*41b0*/  FFMA R10, R11, R10, R15 ;  /* 0x0000000a0b0a7223 */ /* 0x000fc8000000000f */
[----:B------:R-:W-:Y:S01]  /*41c0*/  FFMA R17, R4, R10, R17 ;  /* 0x0000000a04117223 */ /* 0x000fe20000000011 */
[----:B------:R-:W-:-:S03]  /*41d0*/  FADD R4, R3, 0.5 ;  /* 0x3f00000003047421 */ /* 0x000fc60000000000 */
[----:B------:R-:W-:Y:S01]  /*41e0*/  @P1 FADD R17, RZ, -R17 ;  /* 0x80000011ff111221 */ /* 0x000fe20000000000 */
[----:B------:R-:W-:-:S03]  /*41f0*/  FFMA R4, R23, 0.30000001192092895508, R4 ;  /* 0x3e99999a17047823 */ /* 0x000fc60000000004 */
[----:B------:R-:W-:Y:S01]  /*4200*/  FFMA R12, R17, 0.30000001192092895508, R12 ;  /* 0x3e99999a110c7823 */ /* 0x000fe2000000000c */
[----:B------:R-:W-:-:S03]  /*4210*/  FMUL R3, R4, 0.5 ;  /* 0x3f00000004037820 */ /* 0x000fc60000400000 */
[----:B------:R-:W-:-:S03]  /*4220*/  FMUL R10, R12, 0.5 ;  /* 0x3f0000000c0a7820 */ /* 0x000fc60000400000 */
[----:B------:R-:W0:Y:S08]  /*4230*/  FRND.FLOOR R3, R3 ;  /* 0x0000000300037307 */ /* 0x000e300000205000 */
[----:B------:R-:W1:Y:S01]  /*4240*/  FRND.FLOOR R10, R10 ;  /* 0x0000000a000a7307 */ /* 0x000e620000205000 */
[----:B0-----:R-:W-:-:S04]  /*4250*/  FADD R11, R3, R3 ;  /* 0x00000003030b7221 */ /* 0x001fc80000000000 */
[----:B------:R-:W-:Y:S01]  /*4260*/  FADD R11, R4, -R11 ;  /* 0x8000000b040b7221 */ /* 0x000fe20000000000 */
[----:B-1----:R-:W-:-:S03]  /*4270*/  FADD R15, R10, R10 ;  /* 0x0000000a0a0f7221 */ /* 0x002fc60000000000 */
[----:B------:R-:W-:Y:S01]  /*4280*/  FADD R11, R11, -1 ;  /* 0xbf8000000b0b7421 */ /* 0x000fe20000000000 */
[----:B------:R-:W-:-:S04]  /*4290*/  FADD R15, R12, -R15 ;  /* 0x8000000f0c0f7221 */ /* 0x000fc80000000000 */
[----:B------:R-:W-:-:S04]  /*42a0*/  FADD R15, R15, -1 ;  /* 0xbf8000000f0f7421 */ /* 0x000fc80000000000 */
[----:B------:R-:W-:-:S04]  /*42b0*/  FMUL R4, R15, R15 ;  /* 0x0000000f0f047220 */ /* 0x000fc80000400000 */
[----:B------:R-:W-:-:S04]  /*42c0*/  FFMA R12, R11, R11, R4 ;  /* 0x0000000b0b0c7223 */ /* 0x000fc80000000004 */
[----:B------:R0:W1:Y:S01]  /*42d0*/  MUFU.RSQ R11, R12 ;  /* 0x0000000c000b7308 */ /* 0x0000620000001400 */
[----:B------:R-:W-:-:S04]  /*42e0*/  IADD3 R4, PT, PT, R12, -0xd000000, RZ ;  /* 0xf30000000c047810 */ /* 0x000fc80007ffe0ff */
[----:B------:R-:W-:-:S13]  /*42f0*/  ISETP.GT.U32.AND P0, PT, R4, 0x727fffff, PT ;  /* 0x727fffff0400780c */ /* 0x000fda0003f04070 */
[----:B01----:R-:W-:Y:S05]  /*4300*/  @!P0 BRA `(.L_x_49) ;  /* 0x0000000000108947 */ /* 0x003fea0003800000 */
[----:B------:R-:W-:Y:S01]  /*4310*/  IMAD.MOV.U32 R4, RZ, RZ, R12 ;  /* 0x000000ffff047224 */ /* 0x000fe200078e000c */
[----:B------:R-:W-:-:S07]  /*4320*/  MOV R14, 0x4340 ;  /* 0x00004340000e7802 */ /* 0x000fce0000000f00 */
[----:B------:R-:W-:Y:S05]  /*4330*/  CALL.REL.NOINC `($__internal_1_$__cuda_sm20_sqrt_rn_f32_slowpath) ;  /* 0x0000004000d87944 */ /* 0x000fea0003c00000 */
[----:B------:R-:W-:Y:S05]  /*4340*/  BRA `(.L_x_50) ;  /* 0x0000000000107947 */ /* 0x000fea0003800000 */
.L_x_49:
[----:B------:R-:W-:Y:S01]  /*4350*/  FMUL.FTZ R23, R12, R11 ;  /* 0x0000000b0c177220 */ /* 0x000fe20000410000 */
[----:B------:R-:W-:-:S03]  /*4360*/  FMUL.FTZ R3, R11, 0.5 ;  /* 0x3f0000000b037820 */ /* 0x000fc60000410000 */
[----:B------:R-:W-:-:S04]  /*4370*/  FFMA R4, -R23, R23, R12 ;  /* 0x0000001717047223 */ /* 0x000fc8000000010c */
[----:B------:R-:W-:-:S07]  /*4380*/  FFMA R23, R4, R3, R23 ;  /* 0x0000000304177223 */ /* 0x000fce0000000017 */
.L_x_50:
[----:B------:R-:W-:Y:S05]  /*4390*/  BSYNC.RECONVERGENT B1 ;  /* 0x0000000000017941 */ /* 0x000fea0003800200 */
.L_x_48:
[----:B------:R-:W-:Y:S01]  /*43a0*/  FADD R23, R23, -0.20000000298023223877 ;  /* 0xbe4ccccd17177421 */ /* 0x000fe20000000000 */
[----:B------:R-:W-:-:S05]  /*43b0*/  FADD R19, R19, -0.20000000298023223877 ;  /* 0xbe4ccccd13137421 */ /* 0x000fca0000000000 */
[----:B------:R-:W-:-:S04]  /*43c0*/  FMNMX3 R10, R19, R23, R16, PT ;  /* 0x00000017130a7276 */ /* 0x000fc80003800010 */
[----:B------:R-:W-:-:S04]  /*43d0*/  FMNMX R10, R13, R10, PT ;  /* 0x0000000a0d0a7209 */ /* 0x000fc80003800000 */
[----:B------:R-:W-:-:S13]  /*43e0*/  FSETP.GEU.AND P0, PT, R10, 0.0010000000474974513054, PT ;  /* 0x3a83126f0a00780b */ /* 0x000fda0003f0e000 */
[----:B------:R-:W-:Y:S05]  /*43f0*/  @!P0 BRA `(.L_x_51) ;  /* 0x0000000000108947 */ /* 0x000fea0003800000 */
[----:B------:R-:W-:Y:S02]  /*4400*/  VIADD R9, R9, 0x1 ;  /* 0x0000000109097836 */ /* 0x000fe40000000000 */
[----:B------:R-:W-:-:S03]  /*4410*/  FFMA R7, R10, 0.44999998807907104492, R7 ;  /* 0x3ee666660a077823 */ /* 0x000fc60000000007 */
[----:B------:R-:W-:-:S13]  /*4420*/  ISETP.NE.AND P0, PT, R9, 0x64, PT ;  /* 0x000000640900780c */ /* 0x000fda0003f05270 */
[----:B------:R-:W-:Y:S05]  /*4430*/  @P0 BRA `(.L_x_52) ;  /* 0xffffffd400480947 */ /* 0x000fea000383ffff */
.L_x_51:
[----:B------:R-:W-:Y:S05]  /*4440*/  BSYNC.RECONVERGENT B0 ;  /* 0x0000000000007941 */ /* 0x000fea0003800200 */
.L_x_20:
[----:B------:R-:W-:Y:S01]  /*4450*/  FFMA R4, R0, R7, RZ ;  /* 0x0000000700047223 */ /* 0x000fe200000000ff */
[----:B------:R-:W0:Y:S01]  /*4460*/  LDCU UR4, c[0x0][0x388] ;  /* 0x00007100ff0477ac */ /* 0x000e220008000800 */
[----:B------:R-:W-:Y:S02]  /*4470*/  BSSY.RECONVERGENT B0, `(.L_x_53) ;  /* 0x0000046000007945 */ /* 0x000fe40003800200 */
[----:B------:R-:W-:-:S04]  /*4480*/  FADD R4, R4, -0.10000000149011611938 ;  /* 0xbdcccccd04047421 */ /* 0x000fc80000000000 */
[----:B------:R-:W-:-:S04]  /*4490*/  FMUL R15, R4, 1.8999999761581420898 ;  /* 0x3ff33333040f7820 */ /* 0x000fc80000400000 */
[C---:B------:R-:W-:Y:S01]  /*44a0*/  FMUL R14, R15.reuse, 0.63661974668502807617 ;  /* 0x3f22f9830f0e7820 */ /* 0x040fe20000400000 */
[----:B------:R-:W-:-:S05]  /*44b0*/  FSETP.GE.AND P0, PT, |R15|, 105615, PT ;  /* 0x47ce47800f00780b */ /* 0x000fca0003f06200 */
[----:B------:R-:W1:Y:S01]  /*44c0*/  F2I.NTZ R14, R14 ;  /* 0x0000000e000e7305 */ /* 0x000e620000203100 */
[----:B0-----:R-:W-:-:S04]  /*44d0*/  FFMA R9, R8, R7, UR4 ;  /* 0x0000000408097e23 */ /* 0x001fc80008000007 */
[----:B------:R-:W-:Y:S01]  /*44e0*/  FADD R9, R9, -0.10000000149011611938 ;  /* 0xbdcccccd09097421 */ /* 0x000fe20000000000 */
[----:B-1----:R-:W-:-:S05]  /*44f0*/  I2FP.F32.S32 R12, R14 ;  /* 0x0000000e000c7245 */ /* 0x002fca0000201400 */
[----:B------:R-:W-:-:S04]  /*4500*/  FFMA R3, R12, -1.5707962512969970703, R15 ;  /* 0xbfc90fda0c037823 */ /* 0x000fc8000000000f */
[----:B------:R-:W-:Y:S01]  /*4510*/  FFMA R11, R12, -7.5497894158615963534e-08, R3 ;  /* 0xb3a221680c0b7823 */ /* 0x000fe20000000003 */
[----:B------:R-:W-:-:S03]  /*4520*/  FFMA R3, R2, R7, RZ ;  /* 0x0000000702037223 */ /* 0x000fc600000000ff */
[----:B------:R-:W-:Y:S01]  /*4530*/  FFMA R12, R12, -5.3903029534742383927e-15, R11 ;  /* 0xa7c234c50c0c7823 */ /* 0x000fe2000000000b */
[----:B------:R-:W-:Y:S01]  /*4540*/  FADD R3, R3, -0.10000000149011611938 ;  /* 0xbdcccccd03037421 */ /* 0x000fe20000000000 */
        /* <DEDUP_REMOVED lines=8> */
[----:B------:R-:W-:Y:S01]  /*45d0*/  IMAD.MOV.U32 R11, RZ, RZ, R1 ;  /* 0x000000ffff0b7224 */ /* 0x000fe200078e0001 */
[----:B------:R-:W-:Y:S01]  /*45e0*/  LOP3.LUT R17, R12, 0x80000000, RZ, 0xfc, !PT ;  /* 0x800000000c117812 */ /* 0x000fe200078efcff */
[----:B------:R-:W-:Y:S01]  /*45f0*/  UMOV UR5, URZ ;  /* 0x000000ff00057c82 */ /* 0x000fe20008000000 */
[----:B------:R-:W-:-:S05]  /*4600*/  UMOV UR4, URZ ;  /* 0x000000ff00047c82 */ /* 0x000fca0008000000 */
.L_x_55:
        /* <DEDUP_REMOVED lines=43> */
[----:B0-----:R-:W-:-:S07]  /*48c0*/  FSEL R12, -R16, R16, !P1 ;  /* 0x00000010100c7208 */ /* 0x001fce0004800100 */
.L_x_54:
[----:B------:R-:W-:Y:S05]  /*48d0*/  BSYNC.RECONVERGENT B0 ;  /* 0x0000000000007941 */ /* 0x000fea0003800200 */
.L_x_53:
[----:B------:R-:W-:Y:S01]  /*48e0*/  FMUL R11, R9, 1.8999999761581420898 ;  /* 0x3ff33333090b7820 */ /* 0x000fe20000400000 */
[----:B------:R-:W-:Y:S02]  /*48f0*/  IMAD.MOV.U32 R21, RZ, RZ, 0x37cbac00 ;  /* 0x37cbac00ff157424 */ /* 0x000fe400078e00ff */
[----:B------:R-:W-:Y:S01]  /*4900*/  FMUL R13, R12, R12 ;  /* 0x0000000c0c0d7220 */ /* 0x000fe20000400000 */
[----:B------:R-:W-:Y:S01]  /*4910*/  LOP3.LUT R15, R14, 0x1, RZ, 0xc0, !PT ;  /* 0x000000010e0f7812 */ /* 0x000fe200078ec0ff */
[----:B------:R-:W-:Y:S01]  /*4920*/  FMUL R24, R11, 0.63661974668502807617 ;  /* 0x3f22f9830b187820 */ /* 0x000fe20000400000 */
[----:B------:R-:W-:Y:S02]  /*4930*/  IMAD.MOV.U32 R19, RZ, RZ, 0x3d2aaabb ;  /* 0x3d2aaabbff137424 */ /* 0x000fe400078e00ff */
[----:B------:R-:W-:Y:S01]  /*4940*/  FFMA R16, R13, R21, -0.0013887860113754868507 ;  /* 0xbab607ed0d107423 */ /* 0x000fe20000000015 */
[----:B------:R-:W-:Y:S01]  /*4950*/  ISETP.NE.U32.AND P0, PT, R15, 0x1, PT ;  /* 0x000000010f00780c */ /* 0x000fe20003f05070 */
[----:B------:R-:W-:Y:S01]  /*4960*/  BSSY.RECONVERGENT B0, `(.L_x_56) ;  /* 0x000004c000007945 */ /* 0x000fe20003800200 */
[----:B------:R-:W-:Y:S01]  /*4970*/  MOV R20, 0x3effffff ;  /* 0x3effffff00147802 */ /* 0x000fe20000000f00 */
[----:B------:R-:W0:Y:S01]  /*4980*/  F2I.NTZ R24, R24 ;  /* 0x0000001800187305 */ /* 0x000e220000203100 */
[----:B------:R-:W-:-:S02]  /*4990*/  FSEL R16, R16, -0.00019574658654164522886, !P0 ;  /* 0xb94d415310107808 */ /* 0x000fc40004000000 */
[----:B------:R-:W-:Y:S02]  /*49a0*/  FSEL R18, R19, 0.0083327032625675201416, !P0 ;  /* 0x3c0885e413127808 */ /* 0x000fe40004000000 */
[----:B------:R-:W-:Y:S02]  /*49b0*/  FSETP.GE.AND P1, PT, |R11|, 105615, PT ;  /* 0x47ce47800b00780b */ /* 0x000fe40003f26200 */
[----:B------:R-:W-:Y:S01]  /*49c0*/  FSEL R26, -R20, -0.16666662693023681641, !P0 ;  /* 0xbe2aaaa8141a7808 */ /* 0x000fe20004000100 */
[C---:B------:R-:W-:Y:S01]  /*49d0*/  FFMA R16, R13.reuse, R16, R18 ;  /* 0x000000100d107223 */ /* 0x040fe20000000012 */
[----:B------:R-:W-:Y:S02]  /*49e0*/  FSEL R22, R12, 1, P0 ;  /* 0x3f8000000c167808 */ /* 0x000fe40000000000 */
[----:B------:R-:W-:Y:S01]  /*49f0*/  LOP3.LUT P0, RZ, R14, 0x2, RZ, 0xc0, !PT ;  /* 0x000000020eff7812 */ /* 0x000fe2000780c0ff */
[C---:B------:R-:W-:Y:S02]  /*4a00*/  FFMA R16, R13.reuse, R16, R26 ;  /* 0x000000100d107223 */ /* 0x040fe4000000001a */
[----:B------:R-:W-:Y:S01]  /*4a10*/  FFMA R13, R13, R22, RZ ;  /* 0x000000160d0d7223 */ /* 0x000fe200000000ff */
[----:B0-----:R-:W-:-:S03]  /*4a20*/  I2FP.F32.S32 R28, R24 ;  /* 0x00000018001c7245 */ /* 0x001fc60000201400 */
[----:B------:R-:W-:Y:S01]  /*4a30*/  FFMA R22, R13, R16, R22 ;  /* 0x000000100d167223 */ /* 0x000fe20000000016 */
[----:B------:R-:W-:Y:S02]  /*4a40*/  IMAD.MOV.U32 R16, RZ, RZ, R24 ;  /* 0x000000ffff107224 */ /* 0x000fe400078e0018 */
        /* <DEDUP_REMOVED lines=17> */
.L_x_58:
        /* <DEDUP_REMOVED lines=31> */
[----:B0-----:R-:W-:Y:S02]  /*4d50*/  SHF.R.U32.HI R23, RZ, 0x1e, R18 ;  /* 0x0000001eff177819 */ /* 0x001fe40000011612 */
        /* <DEDUP_REMOVED lines=12> */
.L_x_57:
[----:B------:R-:W-:Y:S05]  /*4e20*/  BSYNC.RECONVERGENT B0 ;  /* 0x0000000000007941 */ /* 0x000fea0003800200 */
.L_x_56:
        /* <DEDUP_REMOVED lines=30> */
[----:B------:R-:W-:Y:S01]  /*5010*/  MOV R24, RZ ;  /* 0x000000ff00187202 */ /* 0x000fe20000000f00 */
[----:B------:R-:W-:Y:S01]  /*5020*/  IMAD.MOV.U32 R22, RZ, RZ, R1 ;  /* 0x000000ffff167224 */ /* 0x000fe200078e0001 */
[----:B------:R-:W0:Y:S02]  /*5030*/  LDCU.64 UR8, c[0x4][URZ] ;  /* 0x01000000ff0877ac */ /* 0x000e240008000a00 */
[----:B------:R-:W-:Y:S01]  /*5040*/  LOP3.LUT R27, R12, 0x80000000, RZ, 0xfc, !PT ;  /* 0x800000000c1b7812 */ /* 0x000fe200078efcff */
[----:B------:R-:W-:Y:S01]  /*5050*/  UMOV UR5, URZ ;  /* 0x000000ff00057c82 */ /* 0x000fe20008000000 */
[----:B------:R-:W-:-:S05]  /*5060*/  UMOV UR4, URZ ;  /* 0x000000ff00047c82 */ /* 0x000fca0008000000 */
.L_x_61:
        /* <DEDUP_REMOVED lines=28> */
[--C-:B------:R-:W-:Y:S02]  /*5230*/  SHF.R.U32.HI R25, RZ, 0x1e, R22.reuse ;  /* 0x0000001eff197819 */ /* 0x100fe40000011616 */
[C---:B------:R-:W-:Y:S01]  /*5240*/  SHF.L.W.U32.HI R26, R13.reuse, 0x2, R22 ;  /* 0x000000020d1a7819 */ /* 0x040fe20000010e16 */
[----:B------:R-:W-:Y:S01]  /*5250*/  IMAD.SHL.U32 R13, R13, 0x4, RZ ;  /* 0x000000040d0d7824 */ /* 0x000fe200078e00ff */
[----:B------:R-:W-:Y:S02]  /*5260*/  ISETP.GE.AND P0, PT, R23, RZ, PT ;  /* 0x000000ff1700720c */ /* 0x000fe40003f06270 */
[----:B------:R-:W-:-:S02]  /*5270*/  SHF.R.S32.HI R14, RZ, 0x1f, R26 ;  /* 0x0000001fff0e7819 */ /* 0x000fc4000001141a */
[----:B------:R-:W-:Y:S02]  /*5280*/  LOP3.LUT R23, R26, R23, RZ, 0x3c, !PT ;  /* 0x000000171a177212 */ /* 0x000fe400078e3cff */
[C---:B------:R-:W-:Y:S02]  /*5290*/  LOP3.LUT R12, R14.reuse, R13, RZ, 0x3c, !PT ;  /* 0x0000000d0e0c7212 */ /* 0x040fe400078e3cff */
[----:B------:R-:W-:Y:S02]  /*52a0*/  LOP3.LUT R13, R14, R26, RZ, 0x3c, !PT ;  /* 0x0000001a0e0d7212 */ /* 0x000fe400078e3cff */
[----:B------:R-:W-:Y:S02]  /*52b0*/  LEA.HI R26, R26, R25, RZ, 0x1 ;  /* 0x000000191a1a7211 */ /* 0x000fe400078f08ff */
[----:B------:R-:W-:Y:S02]  /*52c0*/  ISETP.GE.AND P1, PT, R23, RZ, PT ;  /* 0x000000ff1700720c */ /* 0x000fe40003f26270 */
[----:B------:R-:W1:Y:S01]  /*52d0*/  I2F.F64.S64 R12, R12 ;  /* 0x0000000c000c7312 */ /* 0x000e620000301c00 */
[----:B------:R-:W-:-:S05]  /*52e0*/  IMAD.MOV R22, RZ, RZ, -R26 ;  /* 0x000000ffff167224 */ /* 0x000fca00078e0a1a */
[----:B------:R-:W-:Y:S01]  /*52f0*/  @!P0 MOV R26, R22 ;  /* 0x00000016001a8202 */ /* 0x000fe20000000f00 */
[----:B-1----:R-:W-:-:S10]  /*5300*/  DMUL R14, R12, UR4 ;  /* 0x000000040c0e7c28 */ /* 0x002fd40008000000 */
[----:B------:R-:W0:Y:S02]  /*5310*/  F2F.F32.F64 R14, R14 ;  /* 0x0000000e000e7310 */ /* 0x000e240000301000 */
[----:B0-----:R-:W-:-:S07]  /*5320*/  FSEL R24, -R14, R14, !P1 ;  /* 0x0000000e0e187208 */ /* 0x001fce0004800100 */
.L_x_60:
[----:B------:R-:W-:Y:S05]  /*5330*/  BSYNC.RECONVERGENT B0 ;  /* 0x0000000000007941 */ /* 0x000fea0003800200 */
.L_x_59:
        /* <DEDUP_REMOVED lines=21> */
[----:B------:R-:W-:Y:S01]  /*5490*/  IMAD.SHL.U32 R12, R11, 0x100, RZ ;  /* 0x000001000b0c7824 */ /* 0x000fe200078e00ff */
[----:B------:R-:W-:Y:S01]  /*54a0*/  MOV R16, R1 ;  /* 0x0000000100107202 */ /* 0x000fe20000000f00 */
[----:B------:R-:W-:Y:S01]  /*54b0*/  IMAD.MOV.U32 R23, RZ, RZ, RZ ;  /* 0x000000ffff177224 */ /* 0x000fe200078e00ff */
[----:B------:R-:W0:Y:S02]  /*54c0*/  LDCU.64 UR8, c[0x4][URZ] ;  /* 0x01000000ff0877ac */ /* 0x000e240008000a00 */
[----:B------:R-:W-:Y:S01]  /*54d0*/  LOP3.LUT R25, R12, 0x80000000, RZ, 0xfc, !PT ;  /* 0x800000000c197812 */ /* 0x000fe200078efcff */
[----:B------:R-:W-:Y:S01]  /*54e0*/  UMOV UR5, URZ ;  /* 0x000000ff00057c82 */ /* 0x000fe20008000000 */
[----:B------:R-:W-:-:S05]  /*54f0*/  UMOV UR4, URZ ;  /* 0x000000ff00047c82 */ /* 0x000fca0008000000 */
.L_x_64:
        /* <DEDUP_REMOVED lines=39> */
[----:B------:R-:W-:-:S04]  /*5770*/  IMAD.MOV R11, RZ, RZ, -R16 ;  /* 0x000000ffff0b7224 */ /* 0x000fc800078e0a10 */
[----:B------:R-:W-:Y:S01]  /*5780*/  @!P1 IMAD.MOV.U32 R16, RZ, RZ, R11 ;  /* 0x000000ffff109224 */ /* 0x000fe200078e000b */
[----:B-1----:R-:W-:-:S10]  /*5790*/  DMUL R14, R12, UR4 ;  /* 0x000000040c0e7c28 */ /* 0x002fd40008000000 */
[----:B------:R-:W1:Y:S02]  /*57a0*/  F2F.F32.F64 R14, R14 ;  /* 0x0000000e000e7310 */ /* 0x000e640000301000 */
[----:B01----:R-:W-:-:S07]  /*57b0*/  FSEL R17, -R14, R14, !P0 ;  /* 0x0000000e0e117208 */ /* 0x003fce0004000100 */
.L_x_63:
[----:B------:R-:W-:Y:S05]  /*57c0*/  BSYNC.RECONVERGENT B0 ;  /* 0x0000000000007941 */ /* 0x000fea0003800200 */
.L_x_62:
[----:B------:R-:W-:Y:S01]  /*57d0*/  FADD R11, R4, R9 ;  /* 0x00000009040b7221 */ /* 0x000fe20000000000 */
[----:B------:R-:W-:Y:S01]  /*57e0*/  FMUL R14, R17, R17 ;  /* 0x00000011110e7220 */ /* 0x000fe20000400000 */
[----:B------:R-:W-:Y:S01]  /*57f0*/  LOP3.LUT R15, R16, 0x1, RZ, 0xc0, !PT ;  /* 0x00000001100f7812 */ /* 0x000fe200078ec0ff */
[----:B------:R-:W-:Y:S01]  /*5800*/  BSSY.RECONVERGENT B0, `(.L_x_65) ;  /* 0x0000058000007945 */ /* 0x000fe20003800200 */
[----:B------:R-:W-:Y:S01]  /*5810*/  FADD R12, R11, R11 ;  /* 0x0000000b0b0c7221 */ /* 0x000fe20000000000 */
[----:B------:R-:W-:Y:S01]  /*5820*/  FFMA R13, R14, R21, -0.0013887860113754868507 ;  /* 0xbab607ed0e0d7423 */ /* 0x000fe20000000015 */
[----:B------:R-:W-:Y:S02]  /*5830*/  ISETP.NE.U32.AND P0, PT, R15, 0x1, PT ;  /* 0x000000010f00780c */ /* 0x000fe40003f05070 */
[----:B------:R-:W-:Y:S01]  /*5840*/  FMUL R24, R12, 0.63661974668502807617 ;  /* 0x3f22f9830c187820 */ /* 0x000fe20000400000 */
[----:B------:R-:W-:Y:S02]  /*5850*/  LOP3.LUT P1, RZ, R16, 0x2, RZ, 0xc0, !PT ;  /* 0x0000000210ff7812 */ /* 0x000fe4000782c0ff */
[----:B------:R-:W-:-:S02]  /*5860*/  FSEL R13, R13, -0.00019574658654164522886, !P0 ;  /* 0xb94d41530d0d7808 */ /* 0x000fc40004000000 */
[----:B------:R-:W-:Y:S01]  /*5870*/  FSEL R15, R19, 0.0083327032625675201416, !P0 ;  /* 0x3c0885e4130f7808 */ /* 0x000fe20004000000 */
[----:B------:R-:W0:Y:S01]  /*5880*/  F2I.NTZ R24, R24 ;  /* 0x0000001800187305 */ /* 0x000e220000203100 */
[----:B------:R-:W-:Y:S02]  /*5890*/  FSEL R16, -R20, -0.16666662693023681641, !P0 ;  /* 0xbe2aaaa814107808 */ /* 0x000fe40004000100 */
[----:B------:R-:W-:Y:S01]  /*58a0*/  FSEL R17, R17, 1, P0 ;  /* 0x3f80000011117808 */ /* 0x000fe20000000000 */
[----:B------:R-:W-:Y:S01]  /*58b0*/  FFMA R13, R14, R13, R15 ;  /* 0x0000000d0e0d7223 */ /* 0x000fe2000000000f */
[----:B------:R-:W-:-:S03]  /*58c0*/  FSETP.GE.AND P0, PT, |R12|, 105615, PT ;  /* 0x47ce47800c00780b */ /* 0x000fc60003f06200 */
[C---:B------:R-:W-:Y:S01]  /*58d0*/  FFMA R16, R14.reuse, R13, R16 ;  /* 0x0000000d0e107223 */ /* 0x040fe20000000010 */
[----:B------:R-:W-:-:S04]  /*58e0*/  FFMA R14, R14, R17, RZ ;  /* 0x000000110e0e7223 */ /* 0x000fc800000000ff */
[----:B------:R-:W-:Y:S01]  /*58f0*/  FFMA R17, R14, R16, R17 ;  /* 0x000000100e117223 */ /* 0x000fe20000000011 */
[----:B------:R-:W-:Y:S01]  /*5900*/  FFMA R14, RZ, |R4|, |R3| ;  /* 0x40000004ff0e7223 */ /* 0x000fe20000000403 */
[-C--:B0-----:R-:W-:Y:S01]  /*5910*/  I2FP.F32.S32 R13, R24.reuse ;  /* 0x00000018000d7245 */ /* 0x081fe20000201400 */
[----:B------:R-:W-:Y:S01]  /*5920*/  FFMA R16, RZ, |R3|, |R4| ;  /* 0x40000003ff107223 */ /* 0x000fe20000000404 */
[----:B------:R-:W-:Y:S01]  /*5930*/  @P1 FADD R17, RZ, -R17 ;  /* 0x80000011ff111221 */ /* 0x000fe20000000000 */
[-C--:B------:R-:W-:Y:S02]  /*5940*/  FFMA R14, RZ, |R9|.reuse, R14 ;  /* 0x40000009ff0e7223 */ /* 0x080fe4000000000e */
[C---:B------:R-:W-:Y:S01]  /*5950*/  FFMA R26, R13.reuse, -1.5707962512969970703, R12 ;  /* 0xbfc90fda0d1a7823 */ /* 0x040fe2000000000c */
[----:B------:R-:W-:Y:S01]  /*5960*/  FFMA R16, RZ, |R9|, R16 ;  /* 0x40000009ff107223 */ /* 0x000fe20000000010 */
[----:B------:R-:W-:Y:S01]  /*5970*/  FADD R15, -R14, 4 ;  /* 0x408000000e0f7421 */ /* 0x000fe20000000100 */
[----:B------:R-:W-:Y:S01]  /*5980*/  FADD R17, R22, R17 ;  /* 0x0000001116117221 */ /* 0x000fe20000000000 */
[C---:B------:R-:W-:Y:S01]  /*5990*/  FFMA R26, R13.reuse, -7.5497894158615963534e-08, R26 ;  /* 0xb3a221680d1a7823 */ /* 0x040fe2000000001a */
[----:B------:R-:W-:Y:S01]  /*59a0*/  FADD R14, -R16, 4 ;  /* 0x40800000100e7421 */ /* 0x000fe20000000100 */
[----:B------:R-:W-:Y:S01]  /*59b0*/  FFMA R16, R18, 0.80000001192092895508, R15 ;  /* 0x3f4ccccd12107823 */ /* 0x000fe2000000000f */
[----:B------:R-:W-:Y:S01]  /*59c0*/  MOV R18, R24 ;  /* 0x0000001800127202 */ /* 0x000fe20000000f00 */
        /* <DEDUP_REMOVED lines=10> */
[----:B------:R-:W-:Y:S01]  /*5a70*/  IMAD.MOV.U32 R24, RZ, RZ, R1 ;  /* 0x000000ffff187224 */ /* 0x000fe200078e0001 */
[----:B------:R-:W0:Y:S01]  /*5a80*/  LDCU.64 UR8, c[0x4][URZ] ;  /* 0x01000000ff0877ac */ /* 0x000e220008000a00 */
[----:B------:R-:W-:Y:S01]  /*5a90*/  LOP3.LUT R27, R14, 0x80000000, RZ, 0xfc, !PT ;  /* 0x800000000e1b7812 */ /* 0x000fe200078efcff */
[----:B------:R-:W-:Y:S01]  /*5aa0*/  UMOV UR5, URZ ;  /* 0x000000ff00057c82 */ /* 0x000fe20008000000 */
[----:B------:R-:W-:-:S05]  /*5ab0*/  UMOV UR4, URZ ;  /* 0x000000ff00047c82 */ /* 0x000fca0008000000 */
.L_x_67:
        /* <DEDUP_REMOVED lines=33> */
[C---:B------:R-:W-:Y:S02]  /*5cd0*/  LEA.HI R24, R25.reuse, R24, RZ, 0x1 ;  /* 0x0000001819187211 */ /* 0x040fe400078f08ff */
[C---:B------:R-:W-:Y:S02]  /*5ce0*/  LOP3.LUT R14, R22.reuse, R15, RZ, 0x3c, !PT ;  /* 0x0000000f160e7212 */ /* 0x040fe400078e3cff */
[----:B------:R-:W-:Y:S02]  /*5cf0*/  LOP3.LUT R15, R22, R25, RZ, 0x3c, !PT ;  /* 0x00000019160f7212 */ /* 0x000fe400078e3cff */
[----:B0-----:R-:W-:Y:S01]  /*5d00*/  LOP3.LUT R26, R25, R12, RZ, 0x3c, !PT ;  /* 0x0000000c191a7212 */ /* 0x001fe200078e3cff */
[----:B------:R-:W-:-:S03]  /*5d10*/  IMAD.MOV R25, RZ, RZ, -R24 ;  /* 0x000000ffff197224 */ /* 0x000fc600078e0a18 */
[----:B------:R-:W0:Y:S01]  /*5d20*/  I2F.F64.S64 R14, R14 ;  /* 0x0000000e000e7312 */ /* 0x000e220000301c00 */
[----:B------:R-:W-:Y:S02]  /*5d30*/  ISETP.GE.AND P1, PT, R26, RZ, PT ;  /* 0x000000ff1a00720c */ /* 0x000fe40003f26270 */
[----:B------:R-:W-:Y:S01]  /*5d40*/  @!P0 MOV R24, R25 ;  /* 0x0000001900188202 */ /* 0x000fe20000000f00 */
[----:B0-----:R-:W-:-:S10]  /*5d50*/  DMUL R22, R14, UR4 ;  /* 0x000000040e167c28 */ /* 0x001fd40008000000 */
[----:B------:R-:W0:Y:S02]  /*5d60*/  F2F.F32.F64 R22, R22 ;  /* 0x0000001600167310 */ /* 0x000e240000301000 */
[----:B0-----:R-:W-:-:S07]  /*5d70*/  FSEL R15, -R22, R22, !P1 ;  /* 0x00000016160f7208 */ /* 0x001fce0004800100 */
.L_x_66:
[----:B------:R-:W-:Y:S05]  /*5d80*/  BSYNC.RECONVERGENT B0 ;  /* 0x0000000000007941 */ /* 0x000fea0003800200 */
.L_x_65:
[----:B------:R-:W-:Y:S01]  /*5d90*/  FMUL R26, R11, 0.63661974668502807617 ;  /* 0x3f22f9830b1a7820 */ /* 0x000fe20000400000 */
[----:B------:R-:W-:Y:S01]  /*5da0*/  LOP3.LUT R22, R24, 0x1, RZ, 0xc0, !PT ;  /* 0x0000000118167812 */ /* 0x000fe200078ec0ff */
[----:B------:R-:W-:Y:S01]  /*5db0*/  FMUL R14, R15, R15 ;  /* 0x0000000f0f0e7220 */ /* 0x000fe20000400000 */
[----:B------:R-:W-:Y:S01]  /*5dc0*/  FSETP.GE.AND P1, PT, |R11|, 105615, PT ;  /* 0x47ce47800b00780b */ /* 0x000fe20003f26200 */
[----:B------:R-:W-:Y:S01]  /*5dd0*/  BSSY.RECONVERGENT B0, `(.L_x_68) ;  /* 0x000004c000007945 */ /* 0x000fe20003800200 */
[----:B------:R-:W-:Y:S01]  /*5de0*/  ISETP.NE.U32.AND P0, PT, R22, 0x1, PT ;  /* 0x000000011600780c */ /* 0x000fe20003f05070 */
[----:B------:R-:W0:Y:S01]  /*5df0*/  F2I.NTZ R26, R26 ;  /* 0x0000001a001a7305 */ /* 0x000e220000203100 */
[----:B------:R-:W-:Y:S02]  /*5e00*/  FFMA R22, R14, R21, -0.0013887860113754868507 ;  /* 0xbab607ed0e167423 */ /* 0x000fe40000000015 */
[----:B------:R-:W-:Y:S02]  /*5e10*/  FSEL R28, R19, 0.0083327032625675201416, !P0 ;  /* 0x3c0885e4131c7808 */ /* 0x000fe40004000000 */
[----:B------:R-:W-:-:S02]  /*5e20*/  FSEL R23, -R20, -0.16666662693023681641, !P0 ;  /* 0xbe2aaaa814177808 */ /* 0x000fc40004000100 */
[----:B------:R-:W-:Y:S02]  /*5e30*/  FSEL R19, R22, -0.00019574658654164522886, !P0 ;  /* 0xb94d415316137808 */ /* 0x000fe40004000000 */
[----:B------:R-:W-:Y:S02]  /*5e40*/  FSEL R25, R15, 1, P0 ;  /* 0x3f8000000f197808 */ /* 0x000fe40000000000 */
[----:B------:R-:W-:Y:S01]  /*5e50*/  LOP3.LUT P0, RZ, R24, 0x2, RZ, 0xc0, !PT ;  /* 0x0000000218ff7812 */ /* 0x000fe2000780c0ff */
[----:B------:R-:W-:Y:S01]  /*5e60*/  FFMA R19, R14, R19, R28 ;  /* 0x000000130e137223 */ /* 0x000fe2000000001c */
[----:B0-----:R-:W-:-:S03]  /*5e70*/  I2FP.F32.S32 R22, R26 ;  /* 0x0000001a00167245 */ /* 0x001fc60000201400 */
[C---:B------:R-:W-:Y:S01]  /*5e80*/  FFMA R19, R14.reuse, R19, R23 ;  /* 0x000000130e137223 */ /* 0x040fe20000000017 */
[----:B------:R-:W-:Y:S01]  /*5e90*/  FFMA R14, R14, R25, RZ ;  /* 0x000000190e0e7223 */ /* 0x000fe200000000ff */
[----:B------:R-:W-:Y:S02]  /*5ea0*/  IMAD.MOV.U32 R20, RZ, RZ, R26 ;  /* 0x000000ffff147224 */ /* 0x000fe400078e001a */
[----:B------:R-:W-:Y:S01]  /*5eb0*/  FFMA R15, R22, -1.5707962512969970703, R11 ;  /* 0xbfc90fda160f7823 */ /* 0x000fe2000000000b */
[----:B------:R-:W-:-:S03]  /*5ec0*/  FFMA R25, R14, R19, R25 ;  /* 0x000000130e197223 */ /* 0x000fc60000000019 */
        /* <DEDUP_REMOVED lines=16> */
.L_x_70:
        /* <DEDUP_REMOVED lines=44> */
.L_x_69:
[----:B------:R-:W-:Y:S05]  /*6290*/  BSYNC.RECONVERGENT B0 ;  /* 0x0000000000007941 */ /* 0x000fea0003800200 */
.L_x_68:
[----:B------:R-:W-:Y:S01]  /*62a0*/  FMUL R15, R14, R14 ;  /* 0x0000000e0e0f7220 */ /* 0x000fe20000400000 */
[----:B------:R-:W-:Y:S01]  /*62b0*/  LOP3.LUT R22, R26, 0x1, RZ, 0xc0, !PT ;  /* 0x000000011a167812 */ /* 0x000fe200078ec0ff */
[----:B------:R-:W-:Y:S01]  /*62c0*/  IMAD.MOV.U32 R24, RZ, RZ, 0x3c0885e4 ;  /* 0x3c0885e4ff187424 */ /* 0x000fe200078e00ff */
[----:B------:R-:W-:Y:S01]  /*62d0*/  MOV R23, 0x3e2aaaa8 ;  /* 0x3e2aaaa800177802 */ /* 0x000fe20000000f00 */
[----:B------:R-:W-:Y:S01]  /*62e0*/  FFMA R21, R15, R21, -0.0013887860113754868507 ;  /* 0xbab607ed0f157423 */ /* 0x000fe20000000015 */
[----:B------:R-:W-:Y:S01]  /*62f0*/  ISETP.NE.U32.AND P0, PT, R22, 0x1, PT ;  /* 0x000000011600780c */ /* 0x000fe20003f05070 */
[----:B------:R-:W-:Y:S02]  /*6300*/  VIADD R26, R26, 0x1 ;  /* 0x000000011a1a7836 */ /* 0x000fe40000000000 */
[----:B------:R-:W-:Y:S01]  /*6310*/  FFMA R4, R25, 0.30000001192092895508, R4 ;  /* 0x3e99999a19047823 */ /* 0x000fe20000000004 */
[----:B------:R-:W-:Y:S01]  /*6320*/  BSSY.RECONVERGENT B0, `(.L_x_71) ;  /* 0x0000026000007945 */ /* 0x000fe20003800200 */
[----:B------:R-:W-:-:S02]  /*6330*/  FSEL R22, R21, -0.00019574658654164522886, P0 ;  /* 0xb94d415315167808 */ /* 0x000fc40000000000 */
[----:B------:R-:W-:Y:S02]  /*6340*/  FSEL R24, R24, 0.041666727513074874878, !P0 ;  /* 0x3d2aaabb18187808 */ /* 0x000fe40004000000 */
[----:B------:R-:W-:Y:S02]  /*6350*/  LOP3.LUT P1, RZ, R26, 0x2, RZ, 0xc0, !PT ;  /* 0x000000021aff7812 */ /* 0x000fe4000782c0ff */
[----:B------:R-:W-:Y:S01]  /*6360*/  FSEL R14, R14, 1, !P0 ;  /* 0x3f8000000e0e7808 */ /* 0x000fe20004000000 */
[----:B------:R-:W-:Y:S01]  /*6370*/  FFMA R22, R15, R22, R24 ;  /* 0x000000160f167223 */ /* 0x000fe20000000018 */
[----:B------:R-:W-:Y:S02]  /*6380*/  FSEL R23, -R23, -0.4999999701976776123, !P0 ;  /* 0xbeffffff17177808 */ /* 0x000fe40004000100 */
        /* <DEDUP_REMOVED lines=27> */
.L_x_72:
[----:B------:R-:W-:Y:S01]  /*6540*/  FMUL.FTZ R21, R24, R23 ;  /* 0x0000001718157220 */ /* 0x000fe20000410000 */
[----:B------:R-:W-:-:S03]  /*6550*/  FMUL.FTZ R14, R23, 0.5 ;  /* 0x3f000000170e7820 */ /* 0x000fc60000410000 */
[----:B------:R-:W-:-:S04]  /*6560*/  FFMA R4, -R21, R21, R24 ;  /* 0x0000001515047223 */ /* 0x000fc80000000118 */
[----:B------:R-:W-:-:S07]  /*6570*/  FFMA R21, R4, R14, R21 ;  /* 0x0000000e04157223 */ /* 0x000fce0000000015 */
.L_x_73:
[----:B------:R-:W-:Y:S05]  /*6580*/  BSYNC.RECONVERGENT B0 ;  /* 0x0000000000007941 */ /* 0x000fea0003800200 */
.L_x_71:
[----:B------:R-:W-:Y:S04]  /*6590*/  BSSY.RECONVERGENT B0, `(.L_x_74) ;  /* 0x0000039000007945 */ /* 0x000fe80003800200 */
[----:B------:R-:W-:Y:S05]  /*65a0*/  @!P0 BRA `(.L_x_75) ;  /* 0x0000000000dc8947 */ /* 0x000fea0003800000 */
        /* <DEDUP_REMOVED lines=11> */
.L_x_76:
        /* <DEDUP_REMOVED lines=35> */
[C---:B0-----:R-:W-:Y:S02]  /*6890*/  LEA.HI R18, R13.reuse, R4, RZ, 0x1 ;  /* 0x000000040d127211 */ /* 0x041fe400078f08ff */
[----:B------:R-:W-:Y:S02]  /*68a0*/  LOP3.LUT R12, R13, R12, RZ, 0x3c, !PT ;  /* 0x0000000c0d0c7212 */ /* 0x000fe400078e3cff */
[----:B------:R-:W0:Y:S01]  /*68b0*/  I2F.F64.S64 R14, R14 ;  /* 0x0000000e000e7312 */ /* 0x000e220000301c00 */
[----:B------:R-:W-:Y:S01]  /*68c0*/  IMAD.MOV R4, RZ, RZ, -R18 ;  /* 0x000000ffff047224 */ /* 0x000fe200078e0a12 */
[----:B------:R-:W-:-:S03]  /*68d0*/  ISETP.GE.AND P0, PT, R12, RZ, PT ;  /* 0x000000ff0c00720c */ /* 0x000fc60003f06270 */
[----:B------:R-:W-:Y:S01]  /*68e0*/  @!P1 IMAD.MOV.U32 R18, RZ, RZ, R4 ;  /* 0x000000ffff129224 */ /* 0x000fe200078e0004 */
[----:B0-----:R-:W-:-:S10]  /*68f0*/  DMUL R22, R14, UR4 ;  /* 0x000000040e167c28 */ /* 0x001fd40008000000 */
[----:B------:R-:W0:Y:S02]  /*6900*/  F2F.F32.F64 R22, R22 ;  /* 0x0000001600167310 */ /* 0x000e240000301000 */
[----:B0-----:R-:W-:-:S07]  /*6910*/  FSEL R13, -R22, R22, !P0 ;  /* 0x00000016160d7208 */ /* 0x001fce0004000100 */
.L_x_75:
[----:B------:R-:W-:Y:S05]  /*6920*/  BSYNC.RECONVERGENT B0 ;  /* 0x0000000000007941 */ /* 0x000fea0003800200 */
.L_x_74:
[----:B------:R-:W-:Y:S02]  /*6930*/  IMAD.MOV.U32 R4, RZ, RZ, 0x37cbac00 ;  /* 0x37cbac00ff047424 */ /* 0x000fe400078e00ff */
[----:B------:R-:W-:Y:S01]  /*6940*/  FMUL R15, R13, R13 ;  /* 0x0000000d0d0f7220 */ /* 0x000fe20000400000 */
[----:B------:R-:W-:Y:S01]  /*6950*/  LOP3.LUT R12, R18, 0x1, RZ, 0xc0, !PT ;  /* 0x00000001120c7812 */ /* 0x000fe200078ec0ff */
[----:B------:R-:W-:Y:S01]  /*6960*/  IMAD.MOV.U32 R23, RZ, RZ, 0x3effffff ;  /* 0x3effffffff177424 */ /* 0x000fe200078e00ff */
[----:B------:R-:W-:Y:S01]  /*6970*/  MOV R14, 0x3d2aaabb ;  /* 0x3d2aaabb000e7802 */ /* 0x000fe20000000f00 */
[----:B------:R-:W-:Y:S01]  /*6980*/  FFMA R4, R15, R4, -0.0013887860113754868507 ;  /* 0xbab607ed0f047423 */ /* 0x000fe20000000004 */
[----:B------:R-:W-:Y:S01]  /*6990*/  ISETP.NE.U32.AND P0, PT, R12, 0x1, PT ;  /* 0x000000010c00780c */ /* 0x000fe20003f05070 */
[----:B------:R-:W-:Y:S01]  /*69a0*/  BSSY.RECONVERGENT B0, `(.L_x_77) ;  /* 0x0000044000007945 */ /* 0x000fe20003800200 */
[----:B------:R-:W-:Y:S02]  /*69b0*/  LOP3.LUT P1, RZ, R18, 0x2, RZ, 0xc0, !PT ;  /* 0x0000000212ff7812 */ /* 0x000fe4000782c0ff */
[----:B------:R-:W-:-:S02]  /*69c0*/  FSEL R4, R4, -0.00019574658654164522886, !P0 ;  /* 0xb94d415304047808 */ /* 0x000fc40004000000 */
[----:B------:R-:W-:Y:S02]  /*69d0*/  FSEL R14, R14, 0.0083327032625675201416, !P0 ;  /* 0x3c0885e40e0e7808 */ /* 0x000fe40004000000 */
[----:B------:R-:W-:Y:S02]  /*69e0*/  FSEL R12, R13, 1, P0 ;  /* 0x3f8000000d0c7808 */ /* 0x000fe40000000000 */
[----:B------:R-:W-:Y:S01]  /*69f0*/  FSEL R23, -R23, -0.16666662693023681641, !P0 ;  /* 0xbe2aaaa817177808 */ /* 0x000fe20004000100 */
[----:B------:R-:W-:Y:S01]  /*6a00*/  FFMA R4, R15, R4, R14 ;  /* 0x000000040f047223 */ /* 0x000fe2000000000e */
        /* <DEDUP_REMOVED lines=17> */
.L_x_79:
        /* <DEDUP_REMOVED lines=37> */
[----:B------:R-:W0:Y:S01]  /*6d70*/  I2F.F64.S64 R14, R14 ;  /* 0x0000000e000e7312 */ /* 0x000e220000301c00 */
[----:B------:R-:W-:-:S05]  /*6d80*/  LEA.HI R20, R20, R13, RZ, 0x1 ;  /* 0x0000000d14147211 */ /* 0x000fca00078f08ff */
[----:B------:R-:W-:-:S05]  /*6d90*/  IMAD.MOV R4, RZ, RZ, -R20 ;  /* 0x000000ffff047224 */ /* 0x000fca00078e0a14 */
[----:B------:R-:W-:Y:S01]  /*6da0*/  @!P1 MOV R20, R4 ;  /* 0x0000000400149202 */ /* 0x000fe20000000f00 */
[----:B0-----:R-:W-:-:S10]  /*6db0*/  DMUL R22, R14, UR4 ;  /* 0x000000040e167c28 */ /* 0x001fd40008000000 */
[----:B------:R-:W0:Y:S02]  /*6dc0*/  F2F.F32.F64 R22, R22 ;  /* 0x0000001600167310 */ /* 0x000e240000301000 */
[----:B0-----:R-:W-:-:S07]  /*6dd0*/  FSEL R19, -R22, R22, !P0 ;  /* 0x0000001616137208 */ /* 0x001fce0004000100 */
.L_x_78:
[----:B------:R-:W-:Y:S05]  /*6de0*/  BSYNC.RECONVERGENT B0 ;  /* 0x0000000000007941 */ /* 0x000fea0003800200 */
.L_x_77:
[----:B------:R-:W-:Y:S01]  /*6df0*/  FMUL R4, R7, 0.10000000149011611938 ;  /* 0x3dcccccd07047820 */ /* 0x000fe20000400000 */
[----:B------:R-:W-:Y:S03]  /*6e00*/  BSSY.RECONVERGENT B0, `(.L_x_80) ;  /* 0x000000d000007945 */ /* 0x000fe60003800200 */
[----:B------:R-:W-:Y:S01]  /*6e10*/  VIADD R11, R4, 0xf3000000 ;  /* 0xf3000000040b7836 */ /* 0x000fe20000000000 */
[----:B------:R0:W1:Y:S04]  /*6e20*/  MUFU.RSQ R13, R4 ;  /* 0x00000004000d7308 */ /* 0x0000680000001400 */
[----:B------:R-:W-:-:S13]  /*6e30*/  ISETP.GT.U32.AND P0, PT, R11, 0x727fffff, PT ;  /* 0x727fffff0b00780c */ /* 0x000fda0003f04070 */
[----:B01----:R-:W-:Y:S05]  /*6e40*/  @!P0 BRA `(.L_x_81) ;  /* 0x0000000000108947 */ /* 0x003fea0003800000 */
[----:B------:R-:W-:-:S07]  /*6e50*/  MOV R14, 0x6e70 ;  /* 0x00006e70000e7802 */ /* 0x000fce0000000f00 */
[----:B------:R-:W-:Y:S05]  /*6e60*/  CALL.REL.NOINC `($__internal_1_$__cuda_sm20_sqrt_rn_f32_slowpath) ;  /* 0x00000018000c7944 */ /* 0x000fea0003c00000 */
[----:B------:R-:W-:Y:S01]  /*6e70*/  IMAD.MOV.U32 R11, RZ, RZ, R23 ;  /* 0x000000ffff0b7224 */ /* 0x000fe200078e0017 */
[----:B------:R-:W-:Y:S06]  /*6e80*/  BRA `(.L_x_82) ;  /* 0x0000000000107947 */ /* 0x000fec0003800000 */
.L_x_81:
[----:B------:R-:W-:Y:S01]  /*6e90*/  FMUL.FTZ R11, R4, R13 ;  /* 0x0000000d040b7220 */ /* 0x000fe20000410000 */
[----:B------:R-:W-:-:S03]  /*6ea0*/  FMUL.FTZ R13, R13, 0.5 ;  /* 0x3f0000000d0d7820 */ /* 0x000fc60000410000 */
[----:B------:R-:W-:-:S04]  /*6eb0*/  FFMA R4, -R11, R11, R4 ;  /* 0x0000000b0b047223 */ /* 0x000fc80000000104 */
[----:B------:R-:W-:-:S07]  /*6ec0*/  FFMA R11, R4, R13, R11 ;  /* 0x0000000d040b7223 */ /* 0x000fce000000000b */
.L_x_82:
[----:B------:R-:W-:Y:S05]  /*6ed0*/  BSYNC.RECONVERGENT B0 ;  /* 0x0000000000007941 */ /* 0x000fea0003800200 */
.L_x_80:
[----:B------:R-:W-:Y:S02]  /*6ee0*/  HFMA2 R15, -RZ, RZ, 1.0078125, -8.98838043212890625e-05 ;  /* 0x3c0885e4ff0f7431 */ /* 0x000fe400000001ff */
[----:B------:R-:W-:Y:S02]  /*6ef0*/  IMAD.MOV.U32 R13, RZ, RZ, 0x37cbac00 ;  /* 0x37cbac00ff0d7424 */ /* 0x000fe400078e00ff */
[----:B------:R-:W-:Y:S01]  /*6f00*/  FMUL R4, R19, R19 ;  /* 0x0000001313047220 */ /* 0x000fe20000400000 */
[C---:B------:R-:W-:Y:S01]  /*6f10*/  LOP3.LUT R14, R20.reuse, 0x1, RZ, 0xc0, !PT ;  /* 0x00000001140e7812 */ /* 0x040fe200078ec0ff */
[----:B------:R-:W-:Y:S02]  /*6f20*/  VIADD R20, R20, 0x1 ;  /* 0x0000000114147836 */ /* 0x000fe40000000000 */
[----:B------:R-:W-:Y:S01]  /*6f30*/  FADD R3, R3, 0.5 ;  /* 0x3f00000003037421 */ /* 0x000fe20000000000 */
[----:B------:R-:W-:Y:S01]  /*6f40*/  FFMA R13, R4, R13, -0.0013887860113754868507 ;  /* 0xbab607ed040d7423 */ /* 0x000fe2000000000d */
[----:B------:R-:W-:Y:S01]  /*6f50*/  ISETP.NE.U32.AND P0, PT, R14, 0x1, PT ;  /* 0x000000010e00780c */ /* 0x000fe20003f05070 */
[----:B------:R-:W-:Y:S01]  /*6f60*/  IMAD.MOV.U32 R18, RZ, RZ, 0x3e2aaaa8 ;  /* 0x3e2aaaa8ff127424 */ /* 0x000fe200078e00ff */
[----:B------:R-:W-:Y:S01]  /*6f70*/  LOP3.LUT P1, RZ, R20, 0x2, RZ, 0xc0, !PT ;  /* 0x0000000214ff7812 */ /* 0x000fe2000782c0ff */
[----:B------:R-:W-:Y:S01]  /*6f80*/  FFMA R3, R12, 0.30000001192092895508, R3 ;  /* 0x3e99999a0c037823 */ /* 0x000fe20000000003 */
[----:B------:R-:W-:Y:S01]  /*6f90*/  FSEL R13, R13, -0.00019574658654164522886, P0 ;  /* 0xb94d41530d0d7808 */ /* 0x000fe20000000000 */
[----:B------:R-:W-:Y:S01]  /*6fa0*/  BSSY.RECONVERGENT B0, `(.L_x_83) ;  /* 0x0000021000007945 */ /* 0x000fe20003800200 */
[----:B------:R-:W-:-:S02]  /*6fb0*/  FSEL R15, R15, 0.041666727513074874878, !P0 ;  /* 0x3d2aaabb0f0f7808 */ /* 0x000fc40004000000 */
[----:B------:R-:W-:Y:S02]  /*6fc0*/  FSEL R19, R19, 1, !P0 ;  /* 0x3f80000013137808 */ /* 0x000fe40004000000 */
[----:B------:R-:W-:Y:S01]  /*6fd0*/  FSEL R18, -R18, -0.4999999701976776123, !P0 ;  /* 0xbeffffff12127808 */ /* 0x000fe20004000100 */
[C---:B------:R-:W-:Y:S02]  /*6fe0*/  FFMA R13, R4.reuse, R13, R15 ;  /* 0x0000000d040d7223 */ /* 0x040fe4000000000f */
[C---:B------:R-:W-:Y:S02]  /*6ff0*/  FFMA R14, R4.reuse, R19, RZ ;  /* 0x00000013040e7223 */ /* 0x040fe400000000ff */
[----:B------:R-:W-:Y:S01]  /*7000*/  FFMA R13, R4, R13, R18 ;  /* 0x0000000d040d7223 */ /* 0x000fe20000000012 */
[----:B------:R-:W-:-:S03]  /*7010*/  FMUL R4, R3, 0.5 ;  /* 0x3f00000003047820 */ /* 0x000fc60000400000 */
[----:B------:R-:W-:-:S03]  /*7020*/  FFMA R14, R14, R13, R19 ;  /* 0x0000000d0e0e7223 */ /* 0x000fc60000000013 */
[----:B------:R-:W0:Y:S01]  /*7030*/  FRND.FLOOR R4, R4 ;  /* 0x0000000400047307 */ /* 0x000e220000205000 */
[----:B------:R-:W-:-:S04]  /*7040*/  @P1 FADD R14, RZ, -R14 ;  /* 0x8000000eff0e1221 */ /* 0x000fc80000000000 */
[----:B------:R-:W-:-:S04]  /*7050*/  FFMA R9, R14, 0.30000001192092895508, R9 ;  /* 0x3e99999a0e097823 */ /* 0x000fc80000000009 */
        /* <DEDUP_REMOVED lines=14> */
[----:B------:R-:W-:-:S07]  /*7140*/  MOV R14, 0x7160 ;  /* 0x00007160000e7802 */ /* 0x000fce0000000f00 */
[----:B------:R-:W-:Y:S05]  /*7150*/  CALL.REL.NOINC `($__internal_1_$__cuda_sm20_sqrt_rn_f32_slowpath) ;  /* 0x0000001400507944 */ /* 0x000fea0003c00000 */
[----:B------:R-:W-:Y:S05]  /*7160*/  BRA `(.L_x_85) ;  /* 0x0000000000107947 */ /* 0x000fea0003800000 */
.L_x_84:
[----:B------:R-:W-:Y:S01]  /*7170*/  FMUL.FTZ R23, R4, R9 ;  /* 0x0000000904177220 */ /* 0x000fe20000410000 */
[----:B------:R-:W-:-:S03]  /*7180*/  FMUL.FTZ R3, R9, 0.5 ;  /* 0x3f00000009037820 */ /* 0x000fc60000410000 */
[----:B------:R-:W-:-:S04]  /*7190*/  FFMA R4, -R23, R23, R4 ;  /* 0x0000001717047223 */ /* 0x000fc80000000104 */
[----:B------:R-:W-:-:S07]  /*71a0*/  FFMA R23, R4, R3, R23 ;  /* 0x0000000304177223 */ /* 0x000fce0000000017 */
.L_x_85:
[----:B------:R-:W-:Y:S05]  /*71b0*/  BSYNC.RECONVERGENT B0 ;  /* 0x0000000000007941 */ /* 0x000fea0003800200 */
.L_x_83:
[----:B------:R-:W-:Y:S01]  /*71c0*/  FMUL R12, R7, R7 ;  /* 0x00000007070c7220 */ /* 0x000fe20000400000 */
[----:B------:R-:W-:Y:S01]  /*71d0*/  FADD R4, R23, -0.20000000298023223877 ;  /* 0xbe4ccccd17047421 */ /* 0x000fe20000000000 */
[----:B------:R-:W-:Y:S01]  /*71e0*/  FADD R21, R21, -0.20000000298023223877 ;  /* 0xbe4ccccd15157421 */ /* 0x000fe20000000000 */
[----:B------:R-:W-:Y:S01]  /*71f0*/  FMUL R0, |R0|, R11 ;  /* 0x0000000b00007220 */ /* 0x000fe20000400200 */
[----:B------:R-:W-:Y:S01]  /*7200*/  FMUL R12, R12, R7 ;  /* 0x000000070c0c7220 */ /* 0x000fe20000400000 */
[-C--:B------:R-:W-:Y:S01]  /*7210*/  FMUL R2, |R2|, R11.reuse ;  /* 0x0000000b02027220 */ /* 0x080fe20000400200 */
[----:B------:R-:W-:Y:S01]  /*7220*/  FMUL R8, |R8|, R11 ;  /* 0x0000000b08087220 */ /* 0x000fe20000400200 */
[----:B------:R-:W-:Y:S01]  /*7230*/  FMNMX3 R17, R21, R4, R17, PT ;  /* 0x0000000415117276 */ /* 0x000fe20003800011 */
[----:B------:R-:W-:Y:S01]  /*7240*/  FFMA R13, R12, R7, 9.9999997473787516356e-05 ;  /* 0x38d1b7170c0d7423 */ /* 0x000fe20000000007 */
[C---:B------:R-:W-:Y:S01]  /*7250*/  FFMA R0, R7.reuse, 0.050000000745058059692, R0 ;  /* 0x3d4ccccd07007823 */ /* 0x040fe20000000000 */
[C---:B------:R-:W-:Y:S01]  /*7260*/  FFMA R2, R7.reuse, 0.050000000745058059692, R2 ;  /* 0x3d4ccccd07027823 */ /* 0x040fe20000000002 */
[----:B------:R-:W-:Y:S01]  /*7270*/  FMNMX R17, R16, R17, PT ;  /* 0x0000001110117209 */ /* 0x000fe20003800000 */
[----:B------:R-:W-:Y:S01]  /*7280*/  FFMA R8, R7, 0.050000000745058059692, R8 ;  /* 0x3d4ccccd07087823 */ /* 0x000fe20000000008 */
[----:B------:R-:W-:Y:S01]  /*7290*/  IADD3 R3, PT, PT, R13, 0x1800000, RZ ;  /* 0x018000000d037810 */ /* 0x000fe20007ffe0ff */
[----:B------:R-:W-:Y:S02]  /*72a0*/  BSSY.RECONVERGENT B0, `(.L_x_86) ;  /* 0x0000011000007945 */ /* 0x000fe40003800200 */
[----:B------:R-:W-:Y:S01]  /*72b0*/  FADD R17, -R10, R17 ;  /* 0x000000110a117221 */ /* 0x000fe20000000100 */
[----:B------:R-:W-:-:S04]  /*72c0*/  LOP3.LUT R3, R3, 0x7f800000, RZ, 0xc0, !PT ;  /* 0x7f80000003037812 */ /* 0x000fc800078ec0ff */
[----:B------:R-:W-:Y:S02]  /*72d0*/  ISETP.GT.U32.AND P0, PT, R3, 0x1ffffff, PT ;  /* 0x01ffffff0300780c */ /* 0x000fe40003f04070 */
[----:B------:R-:W-:-:S05]  /*72e0*/  FMNMX R17, RZ, R17, !PT ;  /* 0x00000011ff117209 */ /* 0x000fca0007800000 */
[C---:B------:R-:W-:Y:S01]  /*72f0*/  FADD R4, R17.reuse, R0 ;  /* 0x0000000011047221 */ /* 0x040fe20000000000 */
[C---:B------:R-:W-:Y:S01]  /*7300*/  FADD R3, R17.reuse, R2 ;  /* 0x0000000211037221 */ /* 0x040fe20000000000 */
[----:B------:R-:W-:-:S04]  /*7310*/  FADD R7, R17, R8 ;  /* 0x0000000811077221 */ /* 0x000fc80000000000 */
[----:B------:R-:W-:Y:S05]  /*7320*/  @P0 BRA `(.L_x_87) ;  /* 0x0000000000100947 */ /* 0x000fea0003800000 */
[----:B------:R-:W-:Y:S01]  /*7330*/  IMAD.MOV.U32 R0, RZ, RZ, R13 ;  /* 0x000000ffff007224 */ /* 0x000fe200078e000d */
[----:B------:R-:W-:-:S07]  /*7340*/  MOV R8, 0x7360 ;  /* 0x0000736000087802 */ /* 0x000fce0000000f00 */
[----:B------:R-:W-:Y:S05]  /*7350*/  CALL.REL.NOINC `($__internal_0_$__cuda_sm20_rcp_rn_f32_slowpath) ;  /* 0x0000000c00fc7944 */ /* 0x000fea0003c00000 */
[----:B------:R-:W-:Y:S05]  /*7360*/  BRA `(.L_x_88) ;  /* 0x0000000000107947 */ /* 0x000fea0003800000 */
.L_x_87:
[----:B------:R-:W0:Y:S02]  /*7370*/  MUFU.RCP R0, R13 ;  /* 0x0000000d00007308 */ /* 0x000e240000001000 */
[----:B0-----:R-:W-:-:S04]  /*7380*/  FFMA R2, R13, R0, -1 ;  /* 0xbf8000000d027423 */ /* 0x001fc80000000000 */
[----:B------:R-:W-:-:S04]  /*7390*/  FADD.FTZ R9, -R2, -RZ ;  /* 0x800000ff02097221 */ /* 0x000fc80000010100 */
[----:B------:R-:W-:-:S07]  /*73a0*/  FFMA R0, R0, R9, R0 ;  /* 0x0000000900007223 */ /* 0x000fce0000000000 */
.L_x_88:
[----:B------:R-:W-:Y:S05]  /*73b0*/  BSYNC.RECONVERGENT B0 ;  /* 0x0000000000007941 */ /* 0x000fea0003800200 */
.L_x_86:
[----:B------:R-:W-:Y:S01]  /*73c0*/  FMNMX R0, R0, 1, PT ;  /* 0x3f80000000007809 */ /* 0x000fe20003800000 */
[----:B------:R-:W-:Y:S01]  /*73d0*/  IMAD.MOV.U32 R9, RZ, RZ, 0x3f000000 ;  /* 0x3f000000ff097424 */ /* 0x000fe200078e00ff */
[----:B------:R-:W-:Y:S03]  /*73e0*/  BSSY.RECONVERGENT B0, `(.L_x_89) ;  /* 0x000004f000007945 */ /* 0x000fe60003800200 */
[----:B------:R-:W-:-:S04]  /*73f0*/  FFMA R2, R0, R9, 0.5 ;  /* 0x3f00000000027423 */ /* 0x000fc80000000009 */
[-C--:B------:R-:W-:Y:S01]  /*7400*/  FMUL R0, R4, R2.reuse ;  /* 0x0000000204007220 */ /* 0x080fe20000400000 */
[-C--:B------:R-:W-:Y:S01]  /*7410*/  FMUL R3, R3, R2.reuse ;  /* 0x0000000203037220 */ /* 0x080fe20000400000 */
[----:B------:R-:W-:Y:S01]  /*7420*/  FMUL R7, R7, R2 ;  /* 0x0000000207077220 */ /* 0x000fe20000400000 */
[----:B------:R-:W-:Y:S02]  /*7430*/  IMAD.MOV.U32 R4, RZ, RZ, 0x3f800000 ;  /* 0x3f800000ff047424 */ /* 0x000fe400078e00ff */
[----:B------:R-:W-:Y:S02]  /*7440*/  FMNMX R0, R0, 1, PT ;  /* 0x3f80000000007809 */ /* 0x000fe40003800000 */
[----:B------:R-:W-:Y:S02]  /*7450*/  FMNMX R2, R3, 1, PT ;  /* 0x3f80000003027809 */ /* 0x000fe40003800000 */
[----:B------:R-:W-:Y:S02]  /*7460*/  FSETP.NEU.AND P0, PT, R0, 1, PT ;  /* 0x3f8000000000780b */ /* 0x000fe40003f0d000 */
[----:B------:R-:W-:-:S11]  /*7470*/  FMNMX R3, R7, 1, PT ;  /* 0x3f80000007037809 */ /* 0x000fd60003800000 */
[----:B------:R-:W-:Y:S05]  /*7480*/  @!P0 BRA `(.L_x_90) ;  /* 0x0000000400108947 */ /* 0x000fea0003800000 */
[----:B------:R-:W-:-:S13]  /*7490*/  FSETP.NAN.AND P0, PT, |R0|, |R0|, PT ;  /* 0x400000000000720b */ /* 0x000fda0003f08200 */
[----:B------:R-:W-:Y:S01]  /*74a0*/  @P0 FADD R4, R0, 0.80000001192092895508 ;  /* 0x3f4ccccd00040421 */ /* 0x000fe20000000000 */
[----:B------:R-:W-:Y:S06]  /*74b0*/  @P0 BRA `(.L_x_90) ;  /* 0x0000000400040947 */ /* 0x000fec0003800000 */
[----:B------:R-:W-:-:S04]  /*74c0*/  FSETP.NEU.AND P0, PT, |R0|, +INF , PT ;  /* 0x7f8000000000780b */ /* 0x000fc80003f0d200 */
[----:B------:R-:W-:-:S13]  /*74d0*/  FSETP.NEU.AND P0, PT, R0, RZ, P0 ;  /* 0x000000ff0000720b */ /* 0x000fda000070d000 */
[----:B------:R-:W-:-:S05]  /*74e0*/  @!P0 FADD R4, R0, R0 ;  /* 0x0000000000048221 */ /* 0x000fca0000000000 */
[----:B------:R-:W-:Y:S01]  /*74f0*/  @!P0 LOP3.LUT R4, R4, 0x7fffffff, RZ, 0xc0, !PT ;  /* 0x7fffffff04048812 */ /* 0x000fe200078ec0ff */
[----:B------:R-:W-:Y:S06]  /*7500*/  @!P0 BRA `(.L_x_90) ;  /* 0x0000000000f08947 */ /* 0x000fec0003800000 */
[C---:B------:R-:W-:Y:S01]  /*7510*/  FMUL R7, |R0|.reuse, 16777216 ;  /* 0x4b80000000077820 */ /* 0x040fe20000400200 */
[C---:B------:R-:W-:Y:S01]  /*7520*/  FSETP.GEU.AND P0, PT, |R0|.reuse, 1.175494350822287508e-38, PT ;  /* 0x008000000000780b */ /* 0x040fe20003f0e200 */
[----:B------:R-:W-:Y:S01]  /*7530*/  IMAD.MOV.U32 R14, RZ, RZ, 0x3a2c32e4 ;  /* 0x3a2c32e4ff0e7424 */ /* 0x000fe200078e00ff */
[----:B------:R-:W-:Y:S02]  /*7540*/  FSETP.GEU.AND P2, PT, R0, RZ, PT ;  /* 0x000000ff0000720b */ /* 0x000fe40003f4e000 */
[----:B------:R-:W-:-:S04]  /*7550*/  FSEL R7, R7, |R0|, !P0 ;  /* 0x4000000007077208 */ /* 0x000fc80004000000 */
[----:B------:R-:W-:-:S04]  /*7560*/  IADD3 R4, PT, PT, R7, -0x3f3504f3, RZ ;  /* 0xc0cafb0d07047810 */ /* 0x000fc80007ffe0ff */
[----:B------:R-:W-:-:S05]  /*7570*/  LOP3.LUT R4, R4, 0xff800000, RZ, 0xc0, !PT ;  /* 0xff80000004047812 */ /* 0x000fca00078ec0ff */
[----:B------:R-:W-:Y:S01]  /*7580*/  IMAD.IADD R7, R7, 0x1, -R4 ;  /* 0x0000000107077824 */ /* 0x000fe200078e0a04 */
[----:B------:R-:W-:-:S03]  /*7590*/  I2FP.F32.S32 R4, R4 ;  /* 0x0000000400047245 */ /* 0x000fc60000201400 */
[C---:B------:R-:W-:Y:S01]  /*75a0*/  FADD R9, R7.reuse, 1 ;  /* 0x3f80000007097421 */ /* 0x040fe20000000000 */
[----:B------:R-:W-:Y:S01]  /*75b0*/  FADD R8, R7, -1 ;  /* 0xbf80000007087421 */ /* 0x000fe20000000000 */
[----:B------:R-:W-:-:S03]  /*75c0*/  FSEL R7, RZ, -24, P0 ;  /* 0xc1c00000ff077808 */ /* 0x000fc60000000000 */
[----:B------:R-:W-:Y:S01]  /*75d0*/  FADD R10, R8, R8 ;  /* 0x00000008080a7221 */ /* 0x000fe20000000000 */
[----:B------:R-:W0:Y:S01]  /*75e0*/  MUFU.RCP R9, R9 ;  /* 0x0000000900097308 */ /* 0x000e220000001000 */
[----:B------:R-:W-:Y:S02]  /*75f0*/  FFMA R7, R4, 1.1920928955078125e-07, R7 ;  /* 0x3400000004077823 */ /* 0x000fe40000000007 */
[----:B0-----:R-:W-:-:S04]  /*7600*/  FMUL R10, R9, R10 ;  /* 0x0000000a090a7220 */ /* 0x001fc80000400000 */
[----:B------:R-:W-:Y:S01]  /*7610*/  FADD R12, R8, -R10 ;  /* 0x8000000a080c7221 */ /* 0x000fe20000000000 */
[C---:B------:R-:W-:Y:S01]  /*7620*/  FMUL R11, R10.reuse, R10 ;  /* 0x0000000a0a0b7220 */ /* 0x040fe20000400000 */
[----:B------:R-:W-:Y:S02]  /*7630*/  FFMA R4, R10, 1.4426950216293334961, R7 ;  /* 0x3fb8aa3b0a047823 */ /* 0x000fe40000000007 */
[----:B------:R-:W-:Y:S01]  /*7640*/  FADD R13, R12, R12 ;  /* 0x0000000c0c0d7221 */ /* 0x000fe20000000000 */
[----:B------:R-:W-:Y:S01]  /*7650*/  FFMA R12, R11, R14, 0.0032181653659790754318 ;  /* 0x3b52e7db0b0c7423 */ /* 0x000fe2000000000e */
[----:B------:R-:W-:Y:S02]  /*7660*/  FADD R7, R7, -R4 ;  /* 0x8000000407077221 */ /* 0x000fe40000000000 */
[----:B------:R-:W-:Y:S01]  /*7670*/  FFMA R8, R8, -R10, R13 ;  /* 0x8000000a08087223 */ /* 0x000fe2000000000d */
[----:B------:R-:W-:Y:S01]  /*7680*/  FFMA R12, R11, R12, 0.018033718690276145935 ;  /* 0x3c93bb730b0c7423 */ /* 0x000fe2000000000c */
[----:B------:R-:W-:-:S02]  /*7690*/  FFMA R7, R10, 1.4426950216293334961, R7 ;  /* 0x3fb8aa3b0a077823 */ /* 0x000fc40000000007 */
[----:B------:R-:W-:Y:S01]  /*76a0*/  FMUL R8, R9, R8 ;  /* 0x0000000809087220 */ /* 0x000fe20000400000 */
[----:B------:R-:W-:-:S03]  /*76b0*/  FFMA R12, R11, R12, 0.12022458761930465698 ;  /* 0x3df6384f0b0c7423 */ /* 0x000fc6000000000c */
[----:B------:R-:W-:Y:S01]  /*76c0*/  FFMA R7, R8, 1.4426950216293334961, R7 ;  /* 0x3fb8aa3b08077823 */ /* 0x000fe20000000007 */
[----:B------:R-:W-:-:S03]  /*76d0*/  FMUL R11, R11, R12 ;  /* 0x0000000c0b0b7220 */ /* 0x000fc60000400000 */
[----:B------:R-:W-:Y:S01]  /*76e0*/  FFMA R9, R10, 1.9251366722983220825e-08, R7 ;  /* 0x32a55e340a097823 */ /* 0x000fe20000000007 */
[----:B------:R-:W-:-:S04]  /*76f0*/  FMUL R7, R11, 3 ;  /* 0x404000000b077820 */ /* 0x000fc80000400000 */
[----:B------:R-:W-:-:S04]  /*7700*/  FFMA R8, R8, R7, R9 ;  /* 0x0000000708087223 */ /* 0x000fc80000000009 */
[----:B------:R-:W-:-:S04]  /*7710*/  FFMA R11, R10, R11, R8 ;  /* 0x0000000b0a0b7223 */ /* 0x000fc80000000008 */
[----:B------:R-:W-:-:S04]  /*7720*/  FADD R7, R4, R11 ;  /* 0x0000000b04077221 */ /* 0x000fc80000000000 */
[----:B------:R-:W-:Y:S01]  /*7730*/  FMUL R8, R7, 0.80000001192092895508 ;  /* 0x3f4ccccd07087820 */ /* 0x000fe20000400000 */
[----:B------:R-:W-:-:S03]  /*7740*/  FADD R4, -R4, R7 ;  /* 0x0000000704047221 */ /* 0x000fc60000000100 */
[----:B------:R-:W0:Y:S01]  /*7750*/  FRND R9, R8 ;  /* 0x0000000800097307 */ /* 0x000e220000201000 */
[----:B------:R-:W-:Y:S01]  /*7760*/  FADD R4, R11, -R4 ;  /* 0x800000040b047221 */ /* 0x000fe20000000000 */
[----:B------:R-:W-:Y:S01]  /*7770*/  FFMA R7, R7, 0.80000001192092895508, -R8 ;  /* 0x3f4ccccd07077823 */ /* 0x000fe20000000808 */
[----:B------:R-:W-:Y:S01]  /*7780*/  IMAD.MOV.U32 R11, RZ, RZ, 0x391fcb8e ;  /* 0x391fcb8eff0b7424 */ /* 0x000fe200078e00ff */
[----:B------:R-:W-:Y:S02]  /*7790*/  FSETP.GT.AND P0, PT, |R8|, 152, PT ;  /* 0x431800000800780b */ /* 0x000fe40003f04200 */
[----:B------:R-:W-:Y:S02]  /*77a0*/  FFMA R7, R4, 0.80000001192092895508, R7 ;  /* 0x3f4ccccd04077823 */ /* 0x000fe40000000007 */
[----:B------:R-:W1:Y:S01]  /*77b0*/  F2I.NTZ R10, R8 ;  /* 0x00000008000a7305 */ /* 0x000e620000203100 */
[----:B0-----:R-:W-:Y:S01]  /*77c0*/  FADD R4, R8, -R9 ;  /* 0x8000000908047221 */ /* 0x001fe20000000000 */
[----:B------:R-:W-:-:S03]  /*77d0*/  FSETP.GT.AND P1, PT, R9, RZ, PT ;  /* 0x000000ff0900720b */ /* 0x000fc60003f24000 */
[----:B------:R-:W-:-:S04]  /*77e0*/  FADD R4, R4, R7 ;  /* 0x0000000704047221 */ /* 0x000fc80000000000 */
[----:B------:R-:W-:-:S04]  /*77f0*/  FFMA R7, R4, R11, 0.0013391353422775864601 ;  /* 0x3aaf85ed04077423 */ /* 0x000fc8000000000b */
[----:B------:R-:W-:-:S04]  /*7800*/  FFMA R7, R4, R7, 0.0096188392490148544312 ;  /* 0x3c1d985604077423 */ /* 0x000fc80000000007 */
[----:B------:R-:W-:-:S04]  /*7810*/  FFMA R7, R4, R7, 0.055503588169813156128 ;  /* 0x3d6357bb04077423 */ /* 0x000fc80000000007 */
[----:B------:R-:W-:Y:S01]  /*7820*/  FFMA R9, R4, R7, 0.24022644758224487305 ;  /* 0x3e75fdec04097423 */ /* 0x000fe20000000007 */
[----:B------:R-:W-:Y:S02]  /*7830*/  SEL R7, RZ, 0x83000000, P1 ;  /* 0x83000000ff077807 */ /* 0x000fe40000800000 */
[----:B------:R-:W-:Y:S01]  /*7840*/  FSETP.GEU.AND P1, PT, R8, RZ, PT ;  /* 0x000000ff0800720b */ /* 0x000fe20003f2e000 */
[----:B------:R-:W-:Y:S01]  /*7850*/  FFMA R9, R4, R9, 0.69314718246459960938 ;  /* 0x3f31721804097423 */ /* 0x000fe20000000009 */
[----:B------:R-:W-:Y:S01]  /*7860*/  IADD3 R0, PT, PT, R7, 0x7f000000, RZ ;  /* 0x7f00000007007810 */ /* 0x000fe20007ffe0ff */
[----:B-1----:R-:W-:Y:S02]  /*7870*/  IMAD R10, R10, 0x800000, -R7 ;  /* 0x008000000a0a7824 */ /* 0x002fe400078e0a07 */
[----:B------:R-:W-:Y:S01]  /*7880*/  FFMA R9, R4, R9, 1 ;  /* 0x3f80000004097423 */ /* 0x000fe20000000009 */
[----:B------:R-:W-:-:S03]  /*7890*/  FSEL R4, RZ, +INF , !P1 ;  /* 0x7f800000ff047808 */ /* 0x000fc60004800000 */
[----:B------:R-:W-:-:S04]  /*78a0*/  FMUL R9, R0, R9 ;  /* 0x0000000900097220 */ /* 0x000fc80000400000 */
[----:B------:R-:W-:Y:S01]  /*78b0*/  @!P0 FMUL R4, R10, R9 ;  /* 0x000000090a048220 */ /* 0x000fe20000400000 */
[----:B------:R-:W-:-:S07]  /*78c0*/  @!P2 IMAD.MOV.U32 R4, RZ, RZ, 0x7fffffff ;  /* 0x7fffffffff04a424 */ /* 0x000fce00078e00ff */
.L_x_90:
[----:B------:R-:W-:Y:S05]  /*78d0*/  BSYNC.RECONVERGENT B0 ;  /* 0x0000000000007941 */ /* 0x000fea0003800200 */
.L_x_89:
[----:B------:R-:W-:Y:S01]  /*78e0*/  FSETP.NEU.AND P0, PT, R2, 1, PT ;  /* 0x3f8000000200780b */ /* 0x000fe20003f0d000 */
[----:B------:R-:W-:Y:S01]  /*78f0*/  BSSY.RECONVERGENT B0, `(.L_x_91) ;  /* 0x0000047000007945 */ /* 0x000fe20003800200 */
[----:B------:R-:W-:-:S11]  /*7900*/  IMAD.MOV.U32 R0, RZ, RZ, 0x3f800000 ;  /* 0x3f800000ff007424 */ /* 0x000fd600078e00ff */
        /* <DEDUP_REMOVED lines=69> */
.L_x_92:
[----:B------:R-:W-:Y:S05]  /*7d60*/  BSYNC.RECONVERGENT B0 ;  /* 0x0000000000007941 */ /* 0x000fea0003800200 */
.L_x_91:
[----:B------:R-:W-:Y:S01]  /*7d70*/  FSETP.NEU.AND P0, PT, R3, 1, PT ;  /* 0x3f8000000300780b */ /* 0x000fe20003f0d000 */
[----:B------:R-:W-:Y:S01]  /*7d80*/  BSSY.RECONVERGENT B0, `(.L_x_93) ;  /* 0x0000047000007945 */ /* 0x000fe20003800200 */
[----:B------:R-:W-:-:S11]  /*7d90*/  MOV R2, 0x3f800000 ;  /* 0x3f80000000027802 */ /* 0x000fd60000000f00 */
        /* <DEDUP_REMOVED lines=11> */
[----:B------:R-:W-:Y:S01]  /*7e50*/  HFMA2 R14, -RZ, RZ, 0.771484375, 0.21533203125 ;  /* 0x3a2c32e4ff0e7431 */ /* 0x000fe200000001ff */
[----:B------:R-:W-:Y:S02]  /*7e60*/  FSETP.GEU.AND P2, PT, R3, RZ, PT ;  /* 0x000000ff0300720b */ /* 0x000fe40003f4e000 */
[----:B------:R-:W-:-:S05]  /*7e70*/  FSEL R2, R2, |R3|, !P0 ;  /* 0x4000000302027208 */ /* 0x000fca0004000000 */
[----:B------:R-:W-:-:S05]  /*7e80*/  VIADD R7, R2, 0xc0cafb0d ;  /* 0xc0cafb0d02077836 */ /* 0x000fca0000000000 */
        /* <DEDUP_REMOVED lines=47> */
[----:B-1----:R-:W-:Y:S01]  /*8180*/  LEA R10, R10, -R7, 0x17 ;  /* 0x800000070a0a7211 */ /* 0x002fe200078eb8ff */
[----:B------:R-:W-:Y:S02]  /*8190*/  VIADD R3, R7, 0x7f000000 ;  /* 0x7f00000007037836 */ /* 0x000fe40000000000 */
[----:B------:R-:W-:Y:S01]  /*81a0*/  FFMA R12, R2, R9, 1 ;  /* 0x3f800000020c7423 */ /* 0x000fe20000000009 */
[----:B------:R-:W-:-:S03]  /*81b0*/  FSEL R2, RZ, +INF , !P1 ;  /* 0x7f800000ff027808 */ /* 0x000fc60004800000 */
[----:B------:R-:W-:-:S04]  /*81c0*/  FMUL R3, R3, R12 ;  /* 0x0000000c03037220 */ /* 0x000fc80000400000 */
[----:B------:R-:W-:Y:S01]  /*81d0*/  @!P0 FMUL R2, R10, R3 ;  /* 0x000000030a028220 */ /* 0x000fe20000400000 */
[----:B------:R-:W-:-:S07]  /*81e0*/  @!P2 IMAD.MOV.U32 R2, RZ, RZ, 0x7fffffff ;  /* 0x7fffffffff02a424 */ /* 0x000fce00078e00ff */
.L_x_94:
[----:B------:R-:W-:Y:S05]  /*81f0*/  BSYNC.RECONVERGENT B0 ;  /* 0x0000000000007941 */ /* 0x000fea0003800200 */
.L_x_93:
[----:B------:R-:W0:Y:S01]  /*8200*/  LDCU.64 UR4, c[0x0][0x380] ;  /* 0x00007000ff0477ac */ /* 0x000e220008000a00 */
[----:B------:R-:W-:Y:S01]  /*8210*/  FMUL R2, R2, 255 ;  /* 0x437f000002027820 */ /* 0x000fe20000400000 */
[----:B------:R-:W-:Y:S01]  /*8220*/  FMUL R3, R0, 255 ;  /* 0x437f000000037820 */ /* 0x000fe20000400000 */
[----:B------:R-:W-:Y:S01]  /*8230*/  FMUL R4, R4, 255 ;  /* 0x437f000004047820 */ /* 0x000fe20000400000 */
[----:B------:R-:W-:Y:S02]  /*8240*/  IMAD R5, R5, 0x280, R6 ;  /* 0x0000028005057824 */ /* 0x000fe400078e0206 */
[----:B------:R-:W-:Y:S02]  /*8250*/  FMNMX R0, R2, 255, PT ;  /* 0x437f000002007809 */ /* 0x000fe40003800000 */
[----:B------:R-:W-:Y:S01]  /*8260*/  FMNMX R8, R3, 255, PT ;  /* 0x437f000003087809 */ /* 0x000fe20003800000 */
[----:B------:R-:W-:Y:S01]  /*8270*/  IMAD.SHL.U32 R5, R5, 0x4, RZ ;  /* 0x0000000405057824 */ /* 0x000fe200078e00ff */
[----:B------:R-:W-:Y:S01]  /*8280*/  FMNMX R4, R4, 255, PT ;  /* 0x437f000004047809 */ /* 0x000fe20003800000 */
[----:B------:R1:W2:Y:S03]  /*8290*/  F2I.U32.TRUNC.NTZ R7, R0 ;  /* 0x0000000000077305 */ /* 0x0002a6000020f000 */
[----:B0-----:R-:W-:-:S05]  /*82a0*/  IADD3 R2, P0, PT, R5, UR4, RZ ;  /* 0x0000000405027c10 */ /* 0x001fca000ff1e0ff */
[----:B------:R-:W0:Y:S01]  /*82b0*/  F2I.U32.TRUNC.NTZ R9, R8 ;  /* 0x0000000800097305 */ /* 0x000e22000020f000 */
[----:B------:R-:W-:Y:S02]  /*82c0*/  LEA.HI.X.SX32 R3, R5, UR5, 0x1, P0 ;  /* 0x0000000505037c11 */ /* 0x000fe400080f0eff */
[----:B------:R-:W-:-:S05]  /*82d0*/  MOV R5, 0xff ;  /* 0x000000ff00057802 */ /* 0x000fca0000000f00 */
[----:B------:R-:W3:Y:S01]  /*82e0*/  F2I.U32.TRUNC.NTZ R11, R4 ;  /* 0x00000004000b7305 */ /* 0x000ee2000020f000 */
[----:B-1----:R-:W-:Y:S01]  /*82f0*/  PRMT R0, R5, 0x7610, R0 ;  /* 0x0000761005007816 */ /* 0x002fe20000000000 */
[----:B--2---:R-:W-:Y:S04]  /*8300*/  STG.E.U8 desc[UR6][R2.64], R7 ;  /* 0x0000000702007986 */ /* 0x004fe8000c101106 */
[----:B------:R-:W-:Y:S04]  /*8310*/  STG.E.U8 desc[UR6][R2.64+0x3], R0 ;  /* 0x0000030002007986 */ /* 0x000fe8000c101106 */
[----:B0-----:R-:W-:Y:S04]  /*8320*/  STG.E.U8 desc[UR6][R2.64+0x1], R9 ;  /* 0x0000010902007986 */ /* 0x001fe8000c101106 */
[----:B---3--:R-:W-:Y:S01]  /*8330*/  STG.E.U8 desc[UR6][R2.64+0x2], R11 ;  /* 0x0000020b02007986 */ /* 0x008fe2000c101106 */
[----:B------:R-:W-:Y:S05]  /*8340*/  EXIT ;  /* 0x000000000000794d */ /* 0x000fea0003800000 */
        .weak           $__internal_0_$__cuda_sm20_rcp_rn_f32_slowpath
        .type           $__internal_0_$__cuda_sm20_rcp_rn_f32_slowpath,@function
        .size           $__internal_0_$__cuda_sm20_rcp_rn_f32_slowpath,($__internal_1_$__cuda_sm20_sqrt_rn_f32_slowpath - $__internal_0_$__cuda_sm20_rcp_rn_f32_slowpath)
$__internal_0_$__cuda_sm20_rcp_rn_f32_slowpath:
[----:B------:R-:W-:Y:S01]  /*8350*/  IMAD.SHL.U32 R2, R0, 0x2, RZ ;  /* 0x0000000200027824 */ /* 0x000fe200078e00ff */
[----:B------:R-:W-:Y:S04]  /*8360*/  BSSY.RECONVERGENT B2, `(.L_x_95) ;  /* 0x0000030000027945 */ /* 0x000fe80003800200 */
[----:B------:R-:W-:-:S04]  /*8370*/  SHF.R.U32.HI R13, RZ, 0x18, R2 ;  /* 0x00000018ff0d7819 */ /* 0x000fc80000011602 */
[----:B------:R-:W-:-:S13]  /*8380*/  ISETP.NE.U32.AND P0, PT, R13, RZ, PT ;  /* 0x000000ff0d00720c */ /* 0x000fda0003f05070 */
[----:B------:R-:W-:Y:S05]  /*8390*/  @P0 BRA `(.L_x_96) ;  /* 0x0000000000280947 */ /* 0x000fea0003800000 */
[----:B------:R-:W-:-:S05]  /*83a0*/  IMAD.SHL.U32 R2, R0, 0x2, RZ ;  /* 0x0000000200027824 */ /* 0x000fca00078e00ff */
[----:B------:R-:W-:-:S13]  /*83b0*/  ISETP.NE.AND P0, PT, R2, RZ, PT ;  /* 0x000000ff0200720c */ /* 0x000fda0003f05270 */
[----:B------:R-:W-:Y:S01]  /*83c0*/  @P0 FFMA R10, R0, 1.84467440737095516160e+19, RZ ;  /* 0x5f800000000a0823 */ /* 0x000fe200000000ff */
[----:B------:R-:W-:Y:S08]  /*83d0*/  @!P0 MUFU.RCP R9, R0 ;  /* 0x0000000000098308 */ /* 0x000ff00000001000 */
[----:B------:R-:W0:Y:S02]  /*83e0*/  @P0 MUFU.RCP R11, R10 ;  /* 0x0000000a000b0308 */ /* 0x000e240000001000 */
[----:B0-----:R-:W-:-:S04]  /*83f0*/  @P0 FFMA R2, R10, R11, -1 ;  /* 0xbf8000000a020423 */ /* 0x001fc8000000000b */
[----:B------:R-:W-:-:S04]  /*8400*/  @P0 FADD.FTZ R2, -R2, -RZ ;  /* 0x800000ff02020221 */ /* 0x000fc80000010100 */
[----:B------:R-:W-:-:S04]  /*8410*/  @P0 FFMA R2, R11, R2, R11 ;  /* 0x000000020b020223 */ /* 0x000fc8000000000b */
[----:B------:R-:W-:Y:S01]  /*8420*/  @P0 FFMA R9, R2, 1.84467440737095516160e+19, RZ ;  /* 0x5f80000002090823 */ /* 0x000fe200000000ff */
[----:B------:R-:W-:Y:S06]  /*8430*/  BRA `(.L_x_97) ;  /* 0x0000000000887947 */ /* 0x000fec0003800000 */
.L_x_96:
[----:B------:R-:W-:-:S04]  /*8440*/  IADD3 R15, PT, PT, R13, -0xfd, RZ ;  /* 0xffffff030d0f7810 */ /* 0x000fc80007ffe0ff */
[----:B------:R-:W-:-:S13]  /*8450*/  ISETP.GT.U32.AND P0, PT, R15, 0x1, PT ;  /* 0x000000010f00780c */ /* 0x000fda0003f04070 */
[----:B------:R-:W-:Y:S05]  /*8460*/  @P0 BRA `(.L_x_98) ;  /* 0x0000000000780947 */ /* 0x000fea0003800000 */
[----:B------:R-:W-:Y:S01]  /*8470*/  LOP3.LUT R2, R0, 0x7fffff, RZ, 0xc0, !PT ;  /* 0x007fffff00027812 */ /* 0x000fe200078ec0ff */
[----:B------:R-:W-:-:S03]  /*8480*/  IMAD.MOV.U32 R12, RZ, RZ, 0x3 ;  /* 0x00000003ff0c7424 */ /* 0x000fc600078e00ff */
[----:B------:R-:W-:Y:S02]  /*8490*/  LOP3.LUT R2, R2, 0x3f800000, RZ, 0xfc, !PT ;  /* 0x3f80000002027812 */ /* 0x000fe400078efcff */
[----:B------:R-:W-:Y:S02]  /*84a0*/  SHF.L.U32 R12, R12, R15, RZ ;  /* 0x0000000f0c0c7219 */ /* 0x000fe400000006ff */
[----:B------:R-:W0:Y:S02]  /*84b0*/  MUFU.RCP R9, R2 ;  /* 0x0000000200097308 */ /* 0x000e240000001000 */
[----:B0-----:R-:W-:-:S04]  /*84c0*/  FFMA R10, R2, R9, -1 ;  /* 0xbf800000020a7423 */ /* 0x001fc80000000009 */
[----:B------:R-:W-:-:S04]  /*84d0*/  FADD.FTZ R10, -R10, -RZ ;  /* 0x800000ff0a0a7221 */ /* 0x000fc80000010100 */
[CCC-:B------:R-:W-:Y:S01]  /*84e0*/  FFMA.RM R11, R9.reuse, R10.reuse, R9.reuse ;  /* 0x0000000a090b7223 */ /* 0x1c0fe20000004009 */
[----:B------:R-:W-:-:S04]  /*84f0*/  FFMA.RP R10, R9, R10, R9 ;  /* 0x0000000a090a7223 */ /* 0x000fc80000008009 */
[C---:B------:R-:W-:Y:S02]  /*8500*/  LOP3.LUT R9, R11.reuse, 0x7fffff, RZ, 0xc0, !PT ;  /* 0x007fffff0b097812 */ /* 0x040fe400078ec0ff */
[----:B------:R-:W-:Y:S02]  /*8510*/  FSETP.NEU.FTZ.AND P0, PT, R11, R10, PT ;  /* 0x0000000a0b00720b */ /* 0x000fe40003f1d000 */
[----:B------:R-:W-:Y:S02]  /*8520*/  LOP3.LUT R9, R9, 0x800000, RZ, 0xfc, !PT ;  /* 0x0080000009097812 */ /* 0x000fe400078efcff */
[----:B------:R-:W-:Y:S02]  /*8530*/  SEL R10, RZ, 0xffffffff, !P0 ;  /* 0xffffffffff0a7807 */ /* 0x000fe40004000000 */
[----:B------:R-:W-:-:S03]  /*8540*/  LOP3.LUT R12, R12, R9, RZ, 0xc0, !PT ;  /* 0x000000090c0c7212 */ /* 0x000fc600078ec0ff */
[----:B------:R-:W-:Y:S01]  /*8550*/  IMAD.MOV R10, RZ, RZ, -R10 ;  /* 0x000000ffff0a7224 */ /* 0x000fe200078e0a0a */
[----:B------:R-:W-:-:S04]  /*8560*/  SHF.R.U32.HI R12, RZ, R15, R12 ;  /* 0x0000000fff0c7219 */ /* 0x000fc8000001160c */
[----:B------:R-:W-:Y:S02]  /*8570*/  LOP3.LUT P1, RZ, R10, R15, R9, 0xf8, !PT ;  /* 0x0000000f0aff7212 */ /* 0x000fe4000782f809 */
[C---:B------:R-:W-:Y:S02]  /*8580*/  LOP3.LUT P0, RZ, R12.reuse, 0x1, RZ, 0xc0, !PT ;  /* 0x000000010cff7812 */ /* 0x040fe4000780c0ff */
[----:B------:R-:W-:-:S04]  /*8590*/  LOP3.LUT P2, RZ, R12, 0x2, RZ, 0xc0, !PT ;  /* 0x000000020cff7812 */ /* 0x000fc8000784c0ff */
[----:B------:R-:W-:Y:S02]  /*85a0*/  PLOP3.LUT P0, PT, P0, P1, P2, 0xe0, 0x0 ;  /* 0x000000000000781c */ /* 0x000fe40000703c20 */
[----:B------:R-:W-:Y:S02]  /*85b0*/  LOP3.LUT P1, RZ, R0, 0x7fffff, RZ, 0xc0, !PT ;  /* 0x007fffff00ff7812 */ /* 0x000fe4000782c0ff */
[----:B------:R-:W-:-:S04]  /*85c0*/  SEL R2, RZ, 0x1, !P0 ;  /* 0x00000001ff027807 */ /* 0x000fc80004000000 */
[----:B------:R-:W-:-:S04]  /*85d0*/  IADD3 R2, PT, PT, -R2, RZ, RZ ;  /* 0x000000ff02027210 */ /* 0x000fc80007ffe1ff */
[----:B------:R-:W-:Y:S01]  /*85e0*/  ISETP.GE.AND P0, PT, R2, RZ, PT ;  /* 0x000000ff0200720c */ /* 0x000fe20003f06270 */
[----:B------:R-:W-:-:S05]  /*85f0*/  VIADD R2, R13, 0xffffff04 ;  /* 0xffffff040d027836 */ /* 0x000fca0000000000 */
[----:B------:R-:W-:-:S07]  /*8600*/  SHF.R.U32.HI R9, RZ, R2, R9 ;  /* 0x00000002ff097219 */ /* 0x000fce0000011609 */
[----:B------:R-:W-:-:S05]  /*8610*/  @!P0 VIADD R9, R9, 0x1 ;  /* 0x0000000109098836 */ /* 0x000fca0000000000 */
[----:B------:R-:W-:-:S04]  /*8620*/  @!P1 SHF.L.U32 R9, R9, 0x1, RZ ;  /* 0x0000000109099819 */ /* 0x000fc800000006ff */
[----:B------:R-:W-:Y:S01]  /*8630*/  LOP3.LUT R9, R9, 0x80000000, R0, 0xf8, !PT ;  /* 0x8000000009097812 */ /* 0x000fe200078ef800 */
[----:B------:R-:W-:Y:S06]  /*8640*/  BRA `(.L_x_97) ;  /* 0x0000000000047947 */ /* 0x000fec0003800000 */
.L_x_98:
[----:B------:R0:W1:Y:S02]  /*8650*/  MUFU.RCP R9, R0 ;  /* 0x0000000000097308 */ /* 0x0000640000001000 */
.L_x_97:
[----:B------:R-:W-:Y:S05]  /*8660*/  BSYNC.RECONVERGENT B2 ;  /* 0x0000000000027941 */ /* 0x000fea0003800200 */
.L_x_95:
[----:B01----:R-:W-:Y:S02]  /*8670*/  IMAD.MOV.U32 R0, RZ, RZ, R9 ;  /* 0x000000ffff007224 */ /* 0x003fe400078e0009 */
[----:B------:R-:W-:-:S04]  /*8680*/  IMAD.MOV.U32 R9, RZ, RZ, 0x0 ;  /* 0x00000000ff097424 */ /* 0x000fc800078e00ff */
[----:B------:R-:W-:Y:S05]  /*8690*/  RET.REL.NODEC R8 `(_Z12renderKernelPhf) ;  /* 0xffffff7808587950 */ /* 0x000fea0003c3ffff */
        .weak           $__internal_1_$__cuda_sm20_sqrt_rn_f32_slowpath
        .type           $__internal_1_$__cuda_sm20_sqrt_rn_f32_slowpath,@function
        .size           $__internal_1_$__cuda_sm20_sqrt_rn_f32_slowpath,($__internal_2_$__cuda_sm3x_div_rn_noftz_f32_slowpath - $__internal_1_$__cuda_sm20_sqrt_rn_f32_slowpath)
$__internal_1_$__cuda_sm20_sqrt_rn_f32_slowpath:
[----:B------:R-:W-:-:S13]  /*86a0*/  LOP3.LUT P1, RZ, R4, 0x7fffffff, RZ, 0xc0, !PT ;  /* 0x7fffffff04ff7812 */ /* 0x000fda000782c0ff */
[----:B------:R-:W-:Y:S01]  /*86b0*/  @!P1 MOV R23, R4 ;  /* 0x0000000400179202 */ /* 0x000fe20000000f00 */
[----:B------:R-:W-:Y:S06]  /*86c0*/  @!P1 BRA `(.L_x_99) ;  /* 0x0000000000409947 */ /* 0x000fec0003800000 */
[----:B------:R-:W-:-:S13]  /*86d0*/  FSETP.GEU.FTZ.AND P1, PT, R4, RZ, PT ;  /* 0x000000ff0400720b */ /* 0x000fda0003f3e000 */
[----:B------:R-:W-:Y:S01]  /*86e0*/  @!P1 IMAD.MOV.U32 R23, RZ, RZ, 0x7fffffff ;  /* 0x7fffffffff179424 */ /* 0x000fe200078e00ff */
[----:B------:R-:W-:Y:S06]  /*86f0*/  @!P1 BRA `(.L_x_99) ;  /* 0x0000000000349947 */ /* 0x000fec0003800000 */
[----:B------:R-:W-:-:S13]  /*8700*/  FSETP.GTU.FTZ.AND P1, PT, |R4|, +INF , PT ;  /* 0x7f8000000400780b */ /* 0x000fda0003f3c200 */
[----:B------:R-:W-:Y:S01]  /*8710*/  @P1 FADD.FTZ R23, R4, 1 ;  /* 0x3f80000004171421 */ /* 0x000fe20000010000 */
[----:B------:R-:W-:Y:S06]  /*8720*/  @P1 BRA `(.L_x_99) ;  /* 0x0000000000281947 */ /* 0x000fec0003800000 */
[----:B------:R-:W-:-:S13]  /*8730*/  FSETP.NEU.FTZ.AND P1, PT, |R4|, +INF , PT ;  /* 0x7f8000000400780b */ /* 0x000fda0003f3d200 */
[----:B------:R-:W-:-:S04]  /*8740*/  @P1 FFMA R24, R4, 1.84467440737095516160e+19, RZ ;  /* 0x5f80000004181823 */ /* 0x000fc800000000ff */
[----:B------:R-:W0:Y:S02]  /*8750*/  @P1 MUFU.RSQ R25, R24 ;  /* 0x0000001800191308 */ /* 0x000e240000001400 */
[----:B0-----:R-:W-:Y:S01]  /*8760*/  @P1 FMUL.FTZ R15, R24, R25 ;  /* 0x00000019180f1220 */ /* 0x001fe20000410000 */
[----:B------:R-:W-:-:S03]  /*8770*/  @P1 FMUL.FTZ R22, R25, 0.5 ;  /* 0x3f00000019161820 */ /* 0x000fc60000410000 */
[----:B------:R-:W-:-:S04]  /*8780*/  @P1 FADD.FTZ R23, -R15, -RZ ;  /* 0x800000ff0f171221 */ /* 0x000fc80000010100 */
[----:B------:R-:W-:Y:S01]  /*8790*/  @P1 FFMA R26, R15, R23, R24 ;  /* 0x000000170f1a1223 */ /* 0x000fe20000000018 */
[----:B------:R-:W-:-:S03]  /*87a0*/  @!P1 IMAD.MOV.U32 R23, RZ, RZ, R4 ;  /* 0x000000ffff179224 */ /* 0x000fc600078e0004 */
[----:B------:R-:W-:-:S04]  /*87b0*/  @P1 FFMA R22, R26, R22, R15 ;  /* 0x000000161a161223 */ /* 0x000fc8000000000f */
[----:B------:R-:W-:-:S07]  /*87c0*/  @P1 FMUL.FTZ R23, R22, 2.3283064365386962891e-10 ;  /* 0x2f80000016171820 */ /* 0x000fce0000410000 */
.L_x_99:
[----:B------:R-:W-:-:S04]  /*87d0*/  HFMA2 R15, -RZ, RZ, 0, 0 ;  /* 0x00000000ff0f7431 */ /* 0x000fc800000001ff */
[----:B------:R-:W-:Y:S05]  /*87e0*/  RET.REL.NODEC R14 `(_Z12renderKernelPhf) ;  /* 0xffffff780e047950 */ /* 0x000fea0003c3ffff */
        .weak           $__internal_2_$__cuda_sm3x_div_rn_noftz_f32_slowpath
        .type           $__internal_2_$__cuda_sm3x_div_rn_noftz_f32_slowpath,@function
        .size           $__internal_2_$__cuda_sm3x_div_rn_noftz_f32_slowpath,(.L_x_114 - $__internal_2_$__cuda_sm3x_div_rn_noftz_f32_slowpath)
$__internal_2_$__cuda_sm3x_div_rn_noftz_f32_slowpath:
[----:B------:R-:W-:Y:S01]  /*87f0*/  SHF.R.U32.HI R8, RZ, 0x17, R3 ;  /* 0x00000017ff087819 */ /* 0x000fe20000011603 */
[----:B------:R-:W-:Y:S01]  /*8800*/  BSSY.RECONVERGENT B1, `(.L_x_100) ;  /* 0x0000062000017945 */ /* 0x000fe20003800200 */
[----:B------:R-:W-:Y:S02]  /*8810*/  SHF.R.U32.HI R4, RZ, 0x17, R0 ;  /* 0x00000017ff047819 */ /* 0x000fe40000011600 */
[----:B------:R-:W-:Y:S02]  /*8820*/  LOP3.LUT R12, R8, 0xff, RZ, 0xc0, !PT ;  /* 0x000000ff080c7812 */ /* 0x000fe400078ec0ff */
[----:B------:R-:W-:-:S03]  /*8830*/  LOP3.LUT R10, R4, 0xff, RZ, 0xc0, !PT ;  /* 0x000000ff040a7812 */ /* 0x000fc600078ec0ff */
[----:B------:R-:W-:Y:S02]  /*8840*/  VIADD R9, R12, 0xffffffff ;  /* 0xffffffff0c097836 */ /* 0x000fe40000000000 */
[----:B------:R-:W-:-:S03]  /*8850*/  VIADD R8, R10, 0xffffffff ;  /* 0xffffffff0a087836 */ /* 0x000fc60000000000 */
[----:B------:R-:W-:-:S04]  /*8860*/  ISETP.GT.U32.AND P0, PT, R9, 0xfd, PT ;  /* 0x000000fd0900780c */ /* 0x000fc80003f04070 */
[----:B------:R-:W-:-:S13]  /*8870*/  ISETP.GT.U32.OR P0, PT, R8, 0xfd, P0 ;  /* 0x000000fd0800780c */ /* 0x000fda0000704470 */
[----:B------:R-:W-:Y:S01]  /*8880*/  @!P0 MOV R4, RZ ;  /* 0x000000ff00048202 */ /* 0x000fe20000000f00 */
[----:B------:R-:W-:Y:S06]  /*8890*/  @!P0 BRA `(.L_x_101) ;  /* 0x00000000005c8947 */ /* 0x000fec0003800000 */
[----:B------:R-:W-:Y:S02]  /*88a0*/  FSETP.GTU.FTZ.AND P0, PT, |R0|, +INF , PT ;  /* 0x7f8000000000780b */ /* 0x000fe40003f1c200 */
[----:B------:R-:W-:-:S04]  /*88b0*/  FSETP.GTU.FTZ.AND P1, PT, |R3|, +INF , PT ;  /* 0x7f8000000300780b */ /* 0x000fc80003f3c200 */
[----:B------:R-:W-:-:S13]  /*88c0*/  PLOP3.LUT P0, PT, P0, P1, PT, 0xf8, 0x8f ;  /* 0x00000000008f781c */ /* 0x000fda0000703f70 */
[----:B------:R-:W-:Y:S05]  /*88d0*/  @P0 BRA `(.L_x_102) ;  /* 0x00000004004c0947 */ /* 0x000fea0003800000 */
[----:B------:R-:W-:-:S13]  /*88e0*/  LOP3.LUT P0, RZ, R3, 0x7fffffff, R0, 0xc8, !PT ;  /* 0x7fffffff03ff7812 */ /* 0x000fda000780c800 */
[----:B------:R-:W-:Y:S05]  /*88f0*/  @!P0 BRA `(.L_x_103) ;  /* 0x00000004003c8947 */ /* 0x000fea0003800000 */
[C---:B------:R-:W-:Y:S02]  /*8900*/  FSETP.NEU.FTZ.AND P2, PT, |R0|.reuse, +INF , PT ;  /* 0x7f8000000000780b */ /* 0x040fe40003f5d200 */
[----:B------:R-:W-:Y:S02]  /*8910*/  FSETP.NEU.FTZ.AND P1, PT, |R3|, +INF , PT ;  /* 0x7f8000000300780b */ /* 0x000fe40003f3d200 */
[----:B------:R-:W-:-:S11]  /*8920*/  FSETP.NEU.FTZ.AND P0, PT, |R0|, +INF , PT ;  /* 0x7f8000000000780b */ /* 0x000fd60003f1d200 */
[----:B------:R-:W-:Y:S05]  /*8930*/  @!P1 BRA !P2, `(.L_x_103) ;  /* 0x00000004002c9947 */ /* 0x000fea0005000000 */
[----:B------:R-:W-:-:S04]  /*8940*/  LOP3.LUT P2, RZ, R0, 0x7fffffff, RZ, 0xc0, !PT ;  /* 0x7fffffff00ff7812 */ /* 0x000fc8000784c0ff */
[----:B------:R-:W-:-:S13]  /*8950*/  PLOP3.LUT P1, PT, P1, P2, PT, 0x2f, 0xf2 ;  /* 0x0000000000f2781c */ /* 0x000fda0000f24577 */
[----:B------:R-:W-:Y:S05]  /*8960*/  @P1 BRA `(.L_x_104) ;  /* 0x0000000400181947 */ /* 0x000fea0003800000 */
[----:B------:R-:W-:-:S04]  /*8970*/  LOP3.LUT P1, RZ, R3, 0x7fffffff, RZ, 0xc0, !PT ;  /* 0x7fffffff03ff7812 */ /* 0x000fc8000782c0ff */
[----:B------:R-:W-:-:S13]  /*8980*/  PLOP3.LUT P0, PT, P0, P1, PT, 0x2f, 0xf2 ;  /* 0x0000000000f2781c */ /* 0x000fda0000702577 */
[----:B------:R-:W-:Y:S05]  /*8990*/  @P0 BRA `(.L_x_105) ;  /* 0x0000000400000947 */ /* 0x000fea0003800000 */
[----:B------:R-:W-:Y:S02]  /*89a0*/  ISETP.GE.AND P0, PT, R8, RZ, PT ;  /* 0x000000ff0800720c */ /* 0x000fe40003f06270 */
[----:B------:R-:W-:-:S11]  /*89b0*/  ISETP.GE.AND P1, PT, R9, RZ, PT ;  /* 0x000000ff0900720c */ /* 0x000fd60003f26270 */
[----:B------:R-:W-:Y:S02]  /*89c0*/  @P0 IMAD.MOV.U32 R4, RZ, RZ, RZ ;  /* 0x000000ffff040224 */ /* 0x000fe400078e00ff */
[----:B------:R-:W-:Y:S01]  /*89d0*/  @!P0 FFMA R0, R0, 1.84467440737095516160e+19, RZ ;  /* 0x5f80000000008823 */ /* 0x000fe200000000ff */
[----:B------:R-:W-:Y:S02]  /*89e0*/  @!P0 IMAD.MOV.U32 R4, RZ, RZ, -0x40 ;  /* 0xffffffc0ff048424 */ /* 0x000fe400078e00ff */
[----:B------:R-:W-:-:S03]  /*89f0*/  @!P1 FFMA R3, R3, 1.84467440737095516160e+19, RZ ;  /* 0x5f80000003039823 */ /* 0x000fc600000000ff */
[----:B------:R-:W-:-:S07]  /*8a00*/  @!P1 IADD3 R4, PT, PT, R4, 0x40, RZ ;  /* 0x0000004004049810 */ /* 0x000fce0007ffe0ff */
.L_x_101:
[----:B------:R-:W-:Y:S01]  /*8a10*/  LEA R8, R12, 0xc0800000, 0x17 ;  /* 0xc08000000c087811 */ /* 0x000fe200078eb8ff */
[----:B------:R-:W-:Y:S04]  /*8a20*/  BSSY.RECONVERGENT B2, `(.L_x_106) ;  /* 0x0000036000027945 */ /* 0x000fe80003800200 */
[----:B------:R-:W-:Y:S02]  /*8a30*/  IMAD.IADD R8, R3, 0x1, -R8 ;  /* 0x0000000103087824 */ /* 0x000fe400078e0a08 */
[----:B------:R-:W-:Y:S02]  /*8a40*/  VIADD R3, R10, 0xffffff81 ;  /* 0xffffff810a037836 */ /* 0x000fe40000000000 */
[----:B------:R-:W0:Y:S01]  /*8a50*/  MUFU.RCP R9, R8 ;  /* 0x0000000800097308 */ /* 0x000e220000001000 */
[----:B------:R-:W-:Y:S01]  /*8a60*/  FADD.FTZ R11, -R8, -RZ ;  /* 0x800000ff080b7221 */ /* 0x000fe20000010100 */
[----:B------:R-:W-:-:S03]  /*8a70*/  IMAD R0, R3, -0x800000, R0 ;  /* 0xff80000003007824 */ /* 0x000fc600078e0200 */
[----:B0-----:R-:W-:-:S04]  /*8a80*/  FFMA R10, R9, R11, 1 ;  /* 0x3f800000090a7423 */ /* 0x001fc8000000000b */
[----:B------:R-:W-:-:S04]  /*8a90*/  FFMA R14, R9, R10, R9 ;  /* 0x0000000a090e7223 */ /* 0x000fc80000000009 */
[----:B------:R-:W-:-:S04]  /*8aa0*/  FFMA R9, R0, R14, RZ ;  /* 0x0000000e00097223 */ /* 0x000fc800000000ff */
[----:B------:R-:W-:-:S04]  /*8ab0*/  FFMA R10, R11, R9, R0 ;  /* 0x000000090b0a7223 */ /* 0x000fc80000000000 */
[----:B------:R-:W-:Y:S01]  /*8ac0*/  FFMA R13, R14, R10, R9 ;  /* 0x0000000a0e0d7223 */ /* 0x000fe20000000009 */
[----:B------:R-:W-:-:S03]  /*8ad0*/  IADD3 R9, PT, PT, R3, 0x7f, -R12 ;  /* 0x0000007f03097810 */ /* 0x000fc60007ffe80c */
[----:B------:R-:W-:Y:S01]  /*8ae0*/  FFMA R10, R11, R13, R0 ;  /* 0x0000000d0b0a7223 */ /* 0x000fe20000000000 */
[----:B------:R-:W-:-:S03]  /*8af0*/  IADD3 R9, PT, PT, R9, R4, RZ ;  /* 0x0000000409097210 */ /* 0x000fc60007ffe0ff */
[----:B------:R-:W-:-:S05]  /*8b00*/  FFMA R0, R14, R10, R13 ;  /* 0x0000000a0e007223 */ /* 0x000fca000000000d */
[----:B------:R-:W-:-:S04]  /*8b10*/  SHF.R.U32.HI R3, RZ, 0x17, R0 ;  /* 0x00000017ff037819 */ /* 0x000fc80000011600 */
[----:B------:R-:W-:-:S05]  /*8b20*/  LOP3.LUT R3, R3, 0xff, RZ, 0xc0, !PT ;  /* 0x000000ff03037812 */ /* 0x000fca00078ec0ff */
[----:B------:R-:W-:-:S04]  /*8b30*/  IMAD.IADD R11, R3, 0x1, R9 ;  /* 0x00000001030b7824 */ /* 0x000fc800078e0209 */
[----:B------:R-:W-:-:S05]  /*8b40*/  VIADD R3, R11, 0xffffffff ;  /* 0xffffffff0b037836 */ /* 0x000fca0000000000 */
[----:B------:R-:W-:-:S13]  /*8b50*/  ISETP.GE.U32.AND P0, PT, R3, 0xfe, PT ;  /* 0x000000fe0300780c */ /* 0x000fda0003f06070 */
[----:B------:R-:W-:Y:S05]  /*8b60*/  @!P0 BRA `(.L_x_107) ;  /* 0x0000000000808947 */ /* 0x000fea0003800000 */
[----:B------:R-:W-:-:S13]  /*8b70*/  ISETP.GT.AND P0, PT, R11, 0xfe, PT ;  /* 0x000000fe0b00780c */ /* 0x000fda0003f04270 */
[----:B------:R-:W-:Y:S05]  /*8b80*/  @P0 BRA `(.L_x_108) ;  /* 0x00000000006c0947 */ /* 0x000fea0003800000 */
[----:B------:R-:W-:-:S13]  /*8b90*/  ISETP.GE.AND P0, PT, R11, 0x1, PT ;  /* 0x000000010b00780c */ /* 0x000fda0003f06270 */
[----:B------:R-:W-:Y:S05]  /*8ba0*/  @P0 BRA `(.L_x_109) ;  /* 0x0000000000740947 */ /* 0x000fea0003800000 */
[----:B------:R-:W-:Y:S02]  /*8bb0*/  ISETP.GE.AND P0, PT, R11, -0x18, PT ;  /* 0xffffffe80b00780c */ /* 0x000fe40003f06270 */
[----:B------:R-:W-:-:S11]  /*8bc0*/  LOP3.LUT R0, R0, 0x80000000, RZ, 0xc0, !PT ;  /* 0x8000000000007812 */ /* 0x000fd600078ec0ff */
[----:B------:R-:W-:Y:S05]  /*8bd0*/  @!P0 BRA `(.L_x_109) ;  /* 0x0000000000688947 */ /* 0x000fea0003800000 */
[CCC-:B------:R-:W-:Y:S01]  /*8be0*/  FFMA.RZ R3, R14.reuse, R10.reuse, R13.reuse ;  /* 0x0000000a0e037223 */ /* 0x1c0fe2000000c00d */
[C---:B------:R-:W-:Y:S01]  /*8bf0*/  IADD3 R9, PT, PT, R11.reuse, 0x20, RZ ;  /* 0x000000200b097810 */ /* 0x040fe20007ffe0ff */
[CCC-:B------:R-:W-:Y:S01]  /*8c00*/  FFMA.RM R4, R14.reuse, R10.reuse, R13.reuse ;  /* 0x0000000a0e047223 */ /* 0x1c0fe2000000400d */
[----:B------:R-:W-:Y:S02]  /*8c10*/  ISETP.NE.AND P2, PT, R11, RZ, PT ;  /* 0x000000ff0b00720c */ /* 0x000fe40003f45270 */
[----:B------:R-:W-:Y:S01]  /*8c20*/  LOP3.LUT R8, R3, 0x7fffff, RZ, 0xc0, !PT ;  /* 0x007fffff03087812 */ /* 0x000fe200078ec0ff */
[----:B------:R-:W-:Y:S01]  /*8c30*/  FFMA.RP R3, R14, R10, R13 ;  /* 0x0000000a0e037223 */ /* 0x000fe2000000800d */
[----:B------:R-:W-:Y:S01]  /*8c40*/  IMAD.MOV R10, RZ, RZ, -R11 ;  /* 0x000000ffff0a7224 */ /* 0x000fe200078e0a0b */
[----:B------:R-:W-:Y:S02]  /*8c50*/  ISETP.NE.AND P1, PT, R11, RZ, PT ;  /* 0x000000ff0b00720c */ /* 0x000fe40003f25270 */
[----:B------:R-:W-:-:S02]  /*8c60*/  LOP3.LUT R8, R8, 0x800000, RZ, 0xfc, !PT ;  /* 0x0080000008087812 */ /* 0x000fc400078efcff */
[----:B------:R-:W-:Y:S02]  /*8c70*/  FSETP.NEU.FTZ.AND P0, PT, R3, R4, PT ;  /* 0x000000040300720b */ /* 0x000fe40003f1d000 */
[----:B------:R-:W-:Y:S02]  /*8c80*/  SHF.L.U32 R9, R8, R9, RZ ;  /* 0x0000000908097219 */ /* 0x000fe400000006ff */
[----:B------:R-:W-:Y:S02]  /*8c90*/  SEL R3, R10, RZ, P2 ;  /* 0x000000ff0a037207 */ /* 0x000fe40001000000 */
[----:B------:R-:W-:Y:S02]  /*8ca0*/  ISETP.NE.AND P1, PT, R9, RZ, P1 ;  /* 0x000000ff0900720c */ /* 0x000fe40000f25270 */
[----:B------:R-:W-:Y:S02]  /*8cb0*/  SHF.R.U32.HI R3, RZ, R3, R8 ;  /* 0x00000003ff037219 */ /* 0x000fe40000011608 */
[----:B------:R-:W-:-:S02]  /*8cc0*/  PLOP3.LUT P0, PT, P0, P1, PT, 0xf8, 0x8f ;  /* 0x00000000008f781c */ /* 0x000fc40000703f70 */
[----:B------:R-:W-:Y:S02]  /*8cd0*/  SHF.R.U32.HI R9, RZ, 0x1, R3 ;  /* 0x00000001ff097819 */ /* 0x000fe40000011603 */
[----:B------:R-:W-:-:S04]  /*8ce0*/  SEL R4, RZ, 0x1, !P0 ;  /* 0x00000001ff047807 */ /* 0x000fc80004000000 */
[----:B------:R-:W-:-:S04]  /*8cf0*/  LOP3.LUT R4, R4, 0x1, R9, 0xf8, !PT ;  /* 0x0000000104047812 */ /* 0x000fc800078ef809 */
[----:B------:R-:W-:-:S05]  /*8d00*/  LOP3.LUT R4, R4, R3, RZ, 0xc0, !PT ;  /* 0x0000000304047212 */ /* 0x000fca00078ec0ff */
[----:B------:R-:W-:-:S05]  /*8d10*/  IMAD.IADD R9, R9, 0x1, R4 ;  /* 0x0000000109097824 */ /* 0x000fca00078e0204 */
[----:B------:R-:W-:Y:S01]  /*8d20*/  LOP3.LUT R0, R9, R0, RZ, 0xfc, !PT ;  /* 0x0000000009007212 */ /* 0x000fe200078efcff */
[----:B------:R-:W-:Y:S06]  /*8d30*/  BRA `(.L_x_109) ;  /* 0x0000000000107947 */ /* 0x000fec0003800000 */
.L_x_108:
[----:B------:R-:W-:-:S04]  /*8d40*/  LOP3.LUT R0, R0, 0x80000000, RZ, 0xc0, !PT ;  /* 0x8000000000007812 */ /* 0x000fc800078ec0ff */
[----:B------:R-:W-:Y:S01]  /*8d50*/  LOP3.LUT R0, R0, 0x7f800000, RZ, 0xfc, !PT ;  /* 0x7f80000000007812 */ /* 0x000fe200078efcff */
[----:B------:R-:W-:Y:S06]  /*8d60*/  BRA `(.L_x_109) ;  /* 0x0000000000047947 */ /* 0x000fec0003800000 */
.L_x_107:
[----:B------:R-:W-:-:S07]  /*8d70*/  LEA R0, R9, R0, 0x17 ;  /* 0x0000000009007211 */ /* 0x000fce00078eb8ff */
.L_x_109:
[----:B------:R-:W-:Y:S05]  /*8d80*/  BSYNC.RECONVERGENT B2 ;  /* 0x0000000000027941 */ /* 0x000fea0003800200 */
.L_x_106:
[----:B------:R-:W-:Y:S05]  /*8d90*/  BRA `(.L_x_110) ;  /* 0x0000000000207947 */ /* 0x000fea0003800000 */
.L_x_105:
[----:B------:R-:W-:-:S04]  /*8da0*/  LOP3.LUT R0, R3, 0x80000000, R0, 0x48, !PT ;  /* 0x8000000003007812 */ /* 0x000fc800078e4800 */
[----:B------:R-:W-:Y:S01]  /*8db0*/  LOP3.LUT R0, R0, 0x7f800000, RZ, 0xfc, !PT ;  /* 0x7f80000000007812 */ /* 0x000fe200078efcff */
[----:B------:R-:W-:Y:S06]  /*8dc0*/  BRA `(.L_x_110) ;  /* 0x0000000000147947 */ /* 0x000fec0003800000 */
.L_x_104:
[----:B------:R-:W-:Y:S01]  /*8dd0*/  LOP3.LUT R0, R3, 0x80000000, R0, 0x48, !PT ;  /* 0x8000000003007812 */ /* 0x000fe200078e4800 */
[----:B------:R-:W-:Y:S06]  /*8de0*/  BRA `(.L_x_110) ;  /* 0x00000000000c7947 */ /* 0x000fec0003800000 */
.L_x_103:
[----:B------:R-:W0:Y:S01]  /*8df0*/  MUFU.RSQ R0, -QNAN ;  /* 0xffc0000000007908 */ /* 0x000e220000001400 */
[----:B------:R-:W-:Y:S05]  /*8e00*/  BRA `(.L_x_110) ;  /* 0x0000000000047947 */ /* 0x000fea0003800000 */
.L_x_102:
[----:B------:R-:W-:-:S07]  /*8e10*/  FADD.FTZ R0, R0, R3 ;  /* 0x0000000300007221 */ /* 0x000fce0000010000 */
.L_x_110:
[----:B------:R-:W-:Y:S05]  /*8e20*/  BSYNC.RECONVERGENT B1 ;  /* 0x0000000000017941 */ /* 0x000fea0003800200 */
.L_x_100:
[----:B------:R-:W-:-:S04]  /*8e30*/  IMAD.MOV.U32 R3, RZ, RZ, 0x0 ;  /* 0x00000000ff037424 */ /* 0x000fc800078e00ff */
[----:B0-----:R-:W-:Y:S05]  /*8e40*/  RET.REL.NODEC R2 `(_Z12renderKernelPhf) ;  /* 0xffffff70026c7950 */ /* 0x001fea0003c3ffff */
.L_x_111:
[----:B------:R-:W-:-:S00]  /*8e50*/  BRA `(.L_x_111) ;  /* 0xfffffffc00fc7947 */ /* 0x000fc0000383ffff */
[----:B------:R-:W-:-:S00]  /*8e60*/  NOP ;  /* 0x0000000000007918 */ /* 0x000fc00000000000 */
        /* <DEDUP_REMOVED lines=9> */
.L_x_114:


//--------------------- .nv.global.init           --------------------------
	.section	.nv.global.init,"aw",@progbits
	.align	4
.nv.global.init:
	.type		__cudart_i2opi_f,@object
	.size		__cudart_i2opi_f,(.L_0 - __cudart_i2opi_f)
__cudart_i2opi_f:
        /*0000*/ 	.byte	0x41, 0x90, 0x43, 0x3c, 0x99, 0x95, 0x62, 0xdb, 0xc0, 0xdd, 0x34, 0xf5, 0xd1, 0x57, 0x27, 0xfc
        /*0010*/ 	.byte	0x29, 0x15, 0x44, 0x4e, 0x6e, 0x83, 0xf9, 0xa2
.L_0:


//--------------------- .nv.shared.reserved.0     --------------------------
	.section	.nv.shared.reserved.0,"aw",@nobits
	.weak		__nv_reservedSMEM_offset_0_alias
	.size		__nv_reservedSMEM_offset_0_alias, 0, 64
	.other		__nv_reservedSMEM_offset_0_alias,@"STO_CUDA_RESERVED_SHARED STV_DEFAULT"
__nv_reservedSMEM_offset_0_alias:
	.zero		0
	.zero		64


//--------------------- .nv.constant0._Z12renderKernelPhf --------------------------
	.section	.nv.constant0._Z12renderKernelPhf,"a",@progbits
	.sectionflags	@""
	.align	4
.nv.constant0._Z12renderKernelPhf:
	.zero		908


//--------------------- SYMBOLS --------------------------

	.type		.nv.reservedSmem.offset0,@object
	.size		.nv.reservedSmem.offset0,0x4
